	.target	sm_90a

	.elftype	@"ET_EXEC"


//--------------------- .note.nv.tkinfo           --------------------------
	.section	.note.nv.tkinfo,"",@"SHT_NOTE"
	.sectionflags	@"SHF_NOTE_NV_TKINFO"
	.tkinfo
        /*0018*/ 	.word	0x00000002
        /*0030*/ 	.string	""
        /*0030*/ 	.string	"ptxas"
        /*0030*/ 	.string	"Cuda compilation tools, release 13.0, V13.0.88"
        /*0030*/ 	.string	"Build cuda_13.0.r13.0/compiler.36424714_0"
        /*0030*/ 	.string	"-arch sm_90a -m 64 "



//--------------------- .note.nv.cuinfo           --------------------------
	.section	.note.nv.cuinfo,"",@"SHT_NOTE"
	.sectionflags	@"SHF_NOTE_NV_CUINFO"
        /*0018*/ 	.short	0x0002
        /*001a*/ 	.short	0x005a
        /*001c*/ 	.short	0x0082
	.zero		2


//--------------------- .nv.info                  --------------------------
	.section	.nv.info,"",@"SHT_CUDA_INFO"
	.align	4


	//----- nvinfo : EIATTR_REGCOUNT
	.align		4
        /*0000*/ 	.byte	0x04, 0x2f
        /*0002*/ 	.short	(.L_15 - .L_14)
	.align		4
.L_14:
        /*0004*/ 	.word	index@(_ZN7cutlass13device_kernelINS_4gemm6kernel13GemmUniversalIN4cute5tupleIJiiiiEEENS1_10collective13CollectiveMmaINS1_34MainloopSm90TmaGmmaWarpSpecializedILi5ENS5_IJNS4_1CILi1EEESB_SB_EEENS1_32KernelTmaWarpSpecializedPingpongEEENS5_IJNSA_ILi64EEENSA_ILi256EEESF_EEENS_6half_tENS5_IJSB_llEEESI_NS5_IJlSB_lEEENS4_8TiledMMAINS4_8MMA_AtomIJNS4_4SM904GMMA26MMA_64x256x16_F32F16F16_SSILNSO_5MajorE1ELSQ_0ELNSO_7ScaleInE1ELSR_1EEEEEENS4_6LayoutISC_NS5_IJNSA_ILi0EEESV_SV_EEEEENS5_IJNS4_10UnderscoreESY_SY_EEEEENS4_13SM90_TMA_LOADENS4_14ComposedLayoutINS4_7SwizzleILi3ELi4ELi3EEENS4_18smem_ptr_flag_bitsILi16EEENSU_INS5_IJSF_NSA_ILi8EEEEEENS5_IJSB_SF_EEEEEEEvNS4_8identityES11_NS12_IS14_S16_NSU_INS5_IJS17_SF_EEENS5_IJSF_SB_EEEEEEEvS1C_EENS_8epilogue10collective6detail29Sm90TmaWarpSpecializedAdapterINS1J_15DefaultEpilogueISI_SK_SK_NS1I_6thread17LinearCombinationISI_Li1EffLNS1N_9ScaleType4KindE0ELNS_15FloatRoundStyleE2ESI_EENS1_15EpilogueDefaultEEEEEvvEEEEvNT_6ParamsE)
        /*0008*/ 	.word	0x000000a8


	//----- nvinfo : EIATTR_FRAME_SIZE
	.align		4
.L_15:
        /*000c*/ 	.byte	0x04, 0x11
        /*000e*/ 	.short	(.L_17 - .L_16)
	.align		4
.L_16:
        /*0010*/ 	.word	index@(_ZN7cutlass13device_kernelINS_4gemm6kernel13GemmUniversalIN4cute5tupleIJiiiiEEENS1_10collective13CollectiveMmaINS1_34MainloopSm90TmaGmmaWarpSpecializedILi5ENS5_IJNS4_1CILi1EEESB_SB_EEENS1_32KernelTmaWarpSpecializedPingpongEEENS5_IJNSA_ILi64EEENSA_ILi256EEESF_EEENS_6half_tENS5_IJSB_llEEESI_NS5_IJlSB_lEEENS4_8TiledMMAINS4_8MMA_AtomIJNS4_4SM904GMMA26MMA_64x256x16_F32F16F16_SSILNSO_5MajorE1ELSQ_0ELNSO_7ScaleInE1ELSR_1EEEEEENS4_6LayoutISC_NS5_IJNSA_ILi0EEESV_SV_EEEEENS5_IJNS4_10UnderscoreESY_SY_EEEEENS4_13SM90_TMA_LOADENS4_14ComposedLayoutINS4_7SwizzleILi3ELi4ELi3EEENS4_18smem_ptr_flag_bitsILi16EEENSU_INS5_IJSF_NSA_ILi8EEEEEENS5_IJSB_SF_EEEEEEEvNS4_8identityES11_NS12_IS14_S16_NSU_INS5_IJS17_SF_EEENS5_IJSF_SB_EEEEEEEvS1C_EENS_8epilogue10collective6detail29Sm90TmaWarpSpecializedAdapterINS1J_15DefaultEpilogueISI_SK_SK_NS1I_6thread17LinearCombinationISI_Li1EffLNS1N_9ScaleType4KindE0ELNS_15FloatRoundStyleE2ESI_EENS1_15EpilogueDefaultEEEEEvvEEEEvNT_6ParamsE)
        /*0014*/ 	.word	0x00000008


	//----- nvinfo : EIATTR_MIN_STACK_SIZE
	.align		4
.L_17:
        /*0018*/ 	.byte	0x04, 0x12
        /*001a*/ 	.short	(.L_19 - .L_18)
	.align		4
.L_18:
        /*001c*/ 	.word	index@(_ZN7cutlass13device_kernelINS_4gemm6kernel13GemmUniversalIN4cute5tupleIJiiiiEEENS1_10collective13CollectiveMmaINS1_34MainloopSm90TmaGmmaWarpSpecializedILi5ENS5_IJNS4_1CILi1EEESB_SB_EEENS1_32KernelTmaWarpSpecializedPingpongEEENS5_IJNSA_ILi64EEENSA_ILi256EEESF_EEENS_6half_tENS5_IJSB_llEEESI_NS5_IJlSB_lEEENS4_8TiledMMAINS4_8MMA_AtomIJNS4_4SM904GMMA26MMA_64x256x16_F32F16F16_SSILNSO_5MajorE1ELSQ_0ELNSO_7ScaleInE1ELSR_1EEEEEENS4_6LayoutISC_NS5_IJNSA_ILi0EEESV_SV_EEEEENS5_IJNS4_10UnderscoreESY_SY_EEEEENS4_13SM90_TMA_LOADENS4_14ComposedLayoutINS4_7SwizzleILi3ELi4ELi3EEENS4_18smem_ptr_flag_bitsILi16EEENSU_INS5_IJSF_NSA_ILi8EEEEEENS5_IJSB_SF_EEEEEEEvNS4_8identityES11_NS12_IS14_S16_NSU_INS5_IJS17_SF_EEENS5_IJSF_SB_EEEEEEEvS1C_EENS_8epilogue10collective6detail29Sm90TmaWarpSpecializedAdapterINS1J_15DefaultEpilogueISI_SK_SK_NS1I_6thread17LinearCombinationISI_Li1EffLNS1N_9ScaleType4KindE0ELNS_15FloatRoundStyleE2ESI_EENS1_15EpilogueDefaultEEEEEvvEEEEvNT_6ParamsE)
        /*0020*/ 	.word	0x00000008
.L_19:


//--------------------- .nv.compat                --------------------------
	.section	.nv.compat,"",@"SHT_CUDA_COMPAT_INFO"
	.align	4
        /*0000*/ 	.byte	0x02, 0x09, 0x01, 0x00, 0x02, 0x02, 0x04, 0x00, 0x02, 0x05, 0x05, 0x00, 0x03, 0x07, 0x01, 0x01
        /*0010*/ 	.byte	0x02, 0x03, 0x01, 0x00, 0x02, 0x06, 0x01, 0x00, 0x04, 0x0b, 0x08, 0x00, 0x00, 0x00, 0x00, 0x00
        /*0020*/ 	.byte	0x00, 0x00, 0x00, 0x00


//--------------------- .nv.info._ZN7cutlass13device_kernelINS_4gemm6kernel13GemmUniversalIN4cute5tupleIJiiiiEEENS1_10collective13CollectiveMmaINS1_34MainloopSm90TmaGmmaWarpSpecializedILi5ENS5_IJNS4_1CILi1EEESB_SB_EEENS1_32KernelTmaWarpSpecializedPingpongEEENS5_IJNSA_ILi64EEENSA_ILi256EEESF_EEENS_6half_tENS5_IJSB_llEEESI_NS5_IJlSB_lEEENS4_8TiledMMAINS4_8MMA_AtomIJNS4_4SM904GMMA26MMA_64x256x16_F32F16F16_SSILNSO_5MajorE1ELSQ_0ELNSO_7ScaleInE1ELSR_1EEEEEENS4_6LayoutISC_NS5_IJNSA_ILi0EEESV_SV_EEEEENS5_IJNS4_10UnderscoreESY_SY_EEEEENS4_13SM90_TMA_LOADENS4_14ComposedLayoutINS4_7SwizzleILi3ELi4ELi3EEENS4_18smem_ptr_flag_bitsILi16EEENSU_INS5_IJSF_NSA_ILi8EEEEEENS5_IJSB_SF_EEEEEEEvNS4_8identityES11_NS12_IS14_S16_NSU_INS5_IJS17_SF_EEENS5_IJSF_SB_EEEEEEEvS1C_EENS_8epilogue10collective6detail29Sm90TmaWarpSpecializedAdapterINS1J_15DefaultEpilogueISI_SK_SK_NS1I_6thread17LinearCombinationISI_Li1EffLNS1N_9ScaleType4KindE0ELNS_15FloatRoundStyleE2ESI_EENS1_15EpilogueDefaultEEEEEvvEEEEvNT_6ParamsE --------------------------
	.section	.nv.info._ZN7cutlass13device_kernelINS_4gemm6kernel13GemmUniversalIN4cute5tupleIJiiiiEEENS1_10collective13CollectiveMmaINS1_34MainloopSm90TmaGmmaWarpSpecializedILi5ENS5_IJNS4_1CILi1EEESB_SB_EEENS1_32KernelTmaWarpSpecializedPingpongEEENS5_IJNSA_ILi64EEENSA_ILi256EEESF_EEENS_6half_tENS5_IJSB_llEEESI_NS5_IJlSB_lEEENS4_8TiledMMAINS4_8MMA_AtomIJNS4_4SM904GMMA26MMA_64x256x16_F32F16F16_SSILNSO_5MajorE1ELSQ_0ELNSO_7ScaleInE1ELSR_1EEEEEENS4_6LayoutISC_NS5_IJNSA_ILi0EEESV_SV_EEEEENS5_IJNS4_10UnderscoreESY_SY_EEEEENS4_13SM90_TMA_LOADENS4_14ComposedLayoutINS4_7SwizzleILi3ELi4ELi3EEENS4_18smem_ptr_flag_bitsILi16EEENSU_INS5_IJSF_NSA_ILi8EEEEEENS5_IJSB_SF_EEEEEEEvNS4_8identityES11_NS12_IS14_S16_NSU_INS5_IJS17_SF_EEENS5_IJSF_SB_EEEEEEEvS1C_EENS_8epilogue10collective6detail29Sm90TmaWarpSpecializedAdapterINS1J_15DefaultEpilogueISI_SK_SK_NS1I_6thread17LinearCombinationISI_Li1EffLNS1N_9ScaleType4KindE0ELNS_15FloatRoundStyleE2ESI_EENS1_15EpilogueDefaultEEEEEvvEEEEvNT_6ParamsE,"",@"SHT_CUDA_INFO"
	.sectionflags	@""
	.align	4


	//----- nvinfo : EIATTR_CUDA_API_VERSION
	.align		4
        /*0000*/ 	.byte	0x04, 0x37
        /*0002*/ 	.short	(.L_21 - .L_20)
.L_20:
        /*0004*/ 	.word	0x00000082


	//----- nvinfo : EIATTR_KPARAM_INFO
	.align		4
.L_21:
        /*0008*/ 	.byte	0x04, 0x17
        /*000a*/ 	.short	(.L_23 - .L_22)
.L_22:
        /*000c*/ 	.word	0x00000000
        /*0010*/ 	.short	0x0000
        /*0012*/ 	.short	0x0070
        /*0014*/ 	.byte	0x00, 0xf0, 0x01, 0x10


	//----- nvinfo : EIATTR_SPARSE_MMA_MASK
	.align		4
.L_23:
        /*0018*/ 	.byte	0x03, 0x50
        /*001a*/ 	.short	0x0000


	//----- nvinfo : EIATTR_MAXREG_COUNT
	.align		4
        /*001c*/ 	.byte	0x03, 0x1b
        /*001e*/ 	.short	0x00a8


	//----- nvinfo : EIATTR_NUM_BARRIERS
	.align		4
        /*0020*/ 	.byte	0x02, 0x4c
        /*0022*/ 	.byte	0x01
	.zero		1


	//----- nvinfo : EIATTR_EXTERNS
	.align		4
        /*0024*/ 	.byte	0x04, 0x0f
        /*0026*/ 	.short	(.L_25 - .L_24)


	//   ....[0]....
	.align		4
.L_24:
        /*0028*/ 	.word	index@(__assertfail)


	//----- nvinfo : EIATTR_ANNOTATIONS
	.align		4
.L_25:
        /*002c*/ 	.byte	0x04, 0x55
        /*002e*/ 	.short	(.L_27 - .L_26)


	//   ....[0]....
.L_26:
        /*0030*/ 	.word	0x00000001
        /*0034*/ 	.byte	0xf0, 0x0a, 0x00, 0x00, 0x01, 0x00, 0x00, 0x00, 0xd0, 0x9c, 0x00, 0x00, 0x01, 0x00, 0x00, 0x00
        /*0044*/ 	.byte	0xe0, 0xa8, 0x00, 0x00


	//----- nvinfo : EIATTR_MERCURY_ISA_VERSION
	.align		4
.L_27:
        /*0048*/ 	.byte	0x03, 0x5f
        /*004a*/ 	.short	0x0101


	//----- nvinfo : EIATTR_INT_WARP_WIDE_INSTR_OFFSETS
	.align		4
        /*004c*/ 	.byte	0x04, 0x31
        /*004e*/ 	.short	(.L_29 - .L_28)


	//   ....[0]....
.L_28:
        /*0050*/ 	.word	0x00000400


	//   ....[1]....
        /*0054*/ 	.word	0x00000420


	//   ....[2]....
        /*0058*/ 	.word	0x000004a0


	//   ....[3]....
        /*005c*/ 	.word	0x000004b0


	//   ....[4]....
        /*0060*/ 	.word	0x000004c0


	//   ....[5]....
        /*0064*/ 	.word	0x000004e0


	//   ....[6]....
        /*0068*/ 	.word	0x00000570


	//   ....[7]....
        /*006c*/ 	.word	0x00000590


	//----- nvinfo : EIATTR_COOP_GROUP_MASK_REGIDS
	.align		4
.L_29:
        /*0070*/ 	.byte	0x04, 0x29
        /*0072*/ 	.short	(.L_31 - .L_30)


	//   ....[0]....
.L_30:
        /*0074*/ 	.word	0xffffffff


	//   ....[1]....
        /*0078*/ 	.word	0xffffffff


	//   ....[2]....
        /*007c*/ 	.word	0xffffffff


	//   ....[3]....
        /*0080*/ 	.word	0xffffffff


	//   ....[4]....
        /*0084*/ 	.word	0xffffffff


	//   ....[5]....
        /*0088*/ 	.word	0xffffffff


	//----- nvinfo : EIATTR_COOP_GROUP_INSTR_OFFSETS
	.align		4
.L_31:
        /*008c*/ 	.byte	0x04, 0x28
        /*008e*/ 	.short	(.L_33 - .L_32)


	//   ....[0]....
.L_32:
        /*0090*/ 	.word	0x00000070


	//   ....[1]....
        /*0094*/ 	.word	0x00000080


	//   ....[2]....
        /*0098*/ 	.word	0x00000140


	//   ....[3]....
        /*009c*/ 	.word	0x000002f0


	//   ....[4]....
        /*00a0*/ 	.word	0x00000330


	//   ....[5]....
        /*00a4*/ 	.word	0x00000380


	//----- nvinfo : EIATTR_REG_RECONFIG
	.align		4
.L_33:
        /*00a8*/ 	.byte	0x01, 0x54
	.zero		2


	//----- nvinfo : EIATTR_SYSCALL_OFFSETS
	.align		4
        /*00ac*/ 	.byte	0x04, 0x46
        /*00ae*/ 	.short	(.L_35 - .L_34)


	//   ....[0]....
.L_34:
        /*00b0*/ 	.word	0x000015a0


	//----- nvinfo : EIATTR_MBARRIER_INSTR_OFFSETS
	.align		4
.L_35:
        /*00b4*/ 	.byte	0x04, 0x39
        /*00b6*/ 	.short	(.L_37 - .L_36)


	//   ....[0]....
.L_36:
        /*00b8*/ 	.word	0x00000240
        /*00bc*/ 	.word	0x000000ff
        /*00c0*/ 	.word	0x00000000
        /*00c4*/ 	.short	0x0100
        /*00c6*/ 	.byte	0x08
	.zero		1


	//   ....[1]....
        /*00c8*/ 	.word	0x00000250
        /*00cc*/ 	.word	0x000000ff
        /*00d0*/ 	.word	0x00000028
        /*00d4*/ 	.short	0x0100
        /*00d6*/ 	.byte	0x08
	.zero		1


	//   ....[2]....
        /*00d8*/ 	.word	0x00000260
        /*00dc*/ 	.word	0x000000ff
        /*00e0*/ 	.word	0x00000008
        /*00e4*/ 	.short	0x0100
        /*00e6*/ 	.byte	0x08
	.zero		1


	//   ....[3]....
        /*00e8*/ 	.word	0x00000270
        /*00ec*/ 	.word	0x000000ff
        /*00f0*/ 	.word	0x00000030
        /*00f4*/ 	.short	0x0100
        /*00f6*/ 	.byte	0x08
	.zero		1


	//   ....[4]....
        /*00f8*/ 	.word	0x00000280
        /*00fc*/ 	.word	0x000000ff
        /*0100*/ 	.word	0x00000010
        /*0104*/ 	.short	0x0100
        /*0106*/ 	.byte	0x08
	.zero		1


	//   ....[5]....
        /*0108*/ 	.word	0x00000290
        /*010c*/ 	.word	0x000000ff
        /*0110*/ 	.word	0x00000038
        /*0114*/ 	.short	0x0100
        /*0116*/ 	.byte	0x08
	.zero		1


	//   ....[6]....
        /*0118*/ 	.word	0x000002a0
        /*011c*/ 	.word	0x000000ff
        /*0120*/ 	.word	0x00000018
        /*0124*/ 	.short	0x0100
        /*0126*/ 	.byte	0x08
	.zero		1


	//   ....[7]....
        /*0128*/ 	.word	0x000002b0
        /*012c*/ 	.word	0x000000ff
        /*0130*/ 	.word	0x00000040
        /*0134*/ 	.short	0x0100
        /*0136*/ 	.byte	0x08
	.zero		1


	//   ....[8]....
        /*0138*/ 	.word	0x000002c0
        /*013c*/ 	.word	0x000000ff
        /*0140*/ 	.word	0x00000020
        /*0144*/ 	.short	0x0100
        /*0146*/ 	.byte	0x08
	.zero		1


	//   ....[9]....
        /*0148*/ 	.word	0x000002d0
        /*014c*/ 	.word	0x000000ff
        /*0150*/ 	.word	0x00000048
        /*0154*/ 	.short	0x0100
        /*0156*/ 	.byte	0x08
	.zero		1


	//   ....[10]....
        /*0158*/ 	.word	0x000005d0
        /*015c*/ 	.word	0x000000ff
        /*0160*/ 	.word	0x00000080
        /*0164*/ 	.short	0x0100
        /*0166*/ 	.byte	0x08
	.zero		1


	//   ....[11]....
        /*0168*/ 	.word	0x00000640
        /*016c*/ 	.word	0x000000ff
        /*0170*/ 	.word	0x00000088
        /*0174*/ 	.short	0x0100
        /*0176*/ 	.byte	0x08
	.zero		1


	//   ....[12]....
        /*0178*/ 	.word	0x00000660
        /*017c*/ 	.word	0x000000ff
        /*0180*/ 	.word	0x00000060
        /*0184*/ 	.short	0x0100
        /*0186*/ 	.byte	0x09
	.zero		1


	//   ....[13]....
        /*0188*/ 	.word	0x00000670
        /*018c*/ 	.word	0x000000ff
        /*0190*/ 	.word	0x00000068
        /*0194*/ 	.short	0x0100
        /*0196*/ 	.byte	0x09
	.zero		1


	//   ....[14]....
        /*0198*/ 	.word	0x00000680
        /*019c*/ 	.word	0x000000ff
        /*01a0*/ 	.word	0x00000070
        /*01a4*/ 	.short	0x0100
        /*01a6*/ 	.byte	0x09
	.zero		1


	//   ....[15]....
        /*01a8*/ 	.word	0x00000690
        /*01ac*/ 	.word	0x000000ff
        /*01b0*/ 	.word	0x00000078
        /*01b4*/ 	.short	0x0100
        /*01b6*/ 	.byte	0x09
	.zero		1


	//   ....[16]....
        /*01b8*/ 	.word	0x00001480
        /*01bc*/ 	.word	0x0000009d
        /*01c0*/ 	.word	0x00000000
        /*01c4*/ 	.short	0x010a
        /*01c6*/ 	.byte	0x2a
	.zero		1


	//   ....[17]....
        /*01c8*/ 	.word	0x00001620
        /*01cc*/ 	.word	0x00000003
        /*01d0*/ 	.word	0x00000000
        /*01d4*/ 	.short	0x010a
        /*01d6*/ 	.byte	0x3f
	.zero		1


	//   ....[18]....
        /*01d8*/ 	.word	0x00001680
        /*01dc*/ 	.word	0x00000003
        /*01e0*/ 	.word	0x00000000
        /*01e4*/ 	.short	0x010a
        /*01e6*/ 	.byte	0x3f
	.zero		1


	//   ....[19]....
        /*01e8*/ 	.word	0x00001a00
        /*01ec*/ 	.word	0x000000ff
        /*01f0*/ 	.word	0x00000000
        /*01f4*/ 	.short	0x010a
        /*01f6*/ 	.byte	0x04
	.zero		1


	//   ....[20]....
        /*01f8*/ 	.word	0x00001a40
        /*01fc*/ 	.word	0x000000ff
        /*0200*/ 	.word	0x00000000
        /*0204*/ 	.short	0x010a
        /*0206*/ 	.byte	0x04
	.zero		1


	//   ....[21]....
        /*0208*/ 	.word	0x00001cd0
        /*020c*/ 	.word	0x000000ff
        /*0210*/ 	.word	0x00000000
        /*0214*/ 	.short	0x0101
        /*0216*/ 	.byte	0x04
	.zero		1


	//   ....[22]....
        /*0218*/ 	.word	0x00001dc0
        /*021c*/ 	.word	0x0000009e
        /*0220*/ 	.word	0x00000000
        /*0224*/ 	.short	0x0101
        /*0226*/ 	.byte	0x2d
	.zero		1


	//   ....[23]....
        /*0228*/ 	.word	0x00001e90
        /*022c*/ 	.word	0x000000ff
        /*0230*/ 	.word	0x00000000
        /*0234*/ 	.short	0x0101
        /*0236*/ 	.byte	0x06
	.zero		1


	//   ....[24]....
        /*0238*/ 	.word	0x00001f40
        /*023c*/ 	.word	0x0000009d
        /*0240*/ 	.word	0x00000010
        /*0244*/ 	.short	0x010a
        /*0246*/ 	.byte	0x2a
	.zero		1


	//   ....[25]....
        /*0248*/ 	.word	0x00009cf0
        /*024c*/ 	.word	0x000000a0
        /*0250*/ 	.word	0x00000000
        /*0254*/ 	.short	0x0101
        /*0256*/ 	.byte	0x2d
	.zero		1


	//   ....[26]....
        /*0258*/ 	.word	0x0000a650
        /*025c*/ 	.word	0x0000000a
        /*0260*/ 	.word	0x00000028
        /*0264*/ 	.short	0x010a
        /*0266*/ 	.byte	0x3f
	.zero		1


	//   ....[27]....
        /*0268*/ 	.word	0x0000a9f0
        /*026c*/ 	.word	0x00000005
        /*0270*/ 	.word	0x00000088
        /*0274*/ 	.short	0x0101
        /*0276*/ 	.byte	0x3f
	.zero		1


	//   ....[28]....
        /*0278*/ 	.word	0x0000b170
        /*027c*/ 	.word	0x00000009
        /*0280*/ 	.word	0x00000000
        /*0284*/ 	.short	0x010a
        /*0286*/ 	.byte	0x3f
	.zero		1


	//   ....[29]....
        /*0288*/ 	.word	0x0000b1f0
        /*028c*/ 	.word	0x00000008
        /*0290*/ 	.word	0x00000000
        /*0294*/ 	.short	0x010a
        /*0296*/ 	.byte	0x3f
	.zero		1


	//   ....[30]....
        /*0298*/ 	.word	0x0000b280
        /*029c*/ 	.word	0x00000009
        /*02a0*/ 	.word	0x00000000
        /*02a4*/ 	.short	0x010a
        /*02a6*/ 	.byte	0x3f
	.zero		1


	//   ....[31]....
        /*02a8*/ 	.word	0x0000b310
        /*02ac*/ 	.word	0x00000006
        /*02b0*/ 	.word	0x00000000
        /*02b4*/ 	.short	0x010a
        /*02b6*/ 	.byte	0x3f
	.zero		1


	//   ....[32]....
        /*02b8*/ 	.word	0x0000b3a0
        /*02bc*/ 	.word	0x00000003
        /*02c0*/ 	.word	0x00000000
        /*02c4*/ 	.short	0x010a
        /*02c6*/ 	.byte	0x3f
	.zero		1


	//   ....[33]....
        /*02c8*/ 	.word	0x0000b400
        /*02cc*/ 	.word	0x0000009f
        /*02d0*/ 	.word	0x00000000
        /*02d4*/ 	.short	0x010a
        /*02d6*/ 	.byte	0x3f
	.zero		1


	//   ....[34]....
        /*02d8*/ 	.word	0x0000b450
        /*02dc*/ 	.word	0x00000003
        /*02e0*/ 	.word	0x00000000
        /*02e4*/ 	.short	0x010a
        /*02e6*/ 	.byte	0x3f
	.zero		1


	//   ....[35]....
        /*02e8*/ 	.word	0x0000b4b0
        /*02ec*/ 	.word	0x00000004
        /*02f0*/ 	.word	0x00000000
        /*02f4*/ 	.short	0x010a
        /*02f6*/ 	.byte	0x3f
	.zero		1


	//   ....[36]....
        /*02f8*/ 	.word	0x0000b500
        /*02fc*/ 	.word	0x0000009f
        /*0300*/ 	.word	0x00000010
        /*0304*/ 	.short	0x010a
        /*0306*/ 	.byte	0x3f
	.zero		1


	//   ....[37]....
        /*0308*/ 	.word	0x0000b5d0
        /*030c*/ 	.word	0x0000000a
        /*0310*/ 	.word	0x00000028
        /*0314*/ 	.short	0x010a
        /*0316*/ 	.byte	0x3f
	.zero		1


	//   ....[38]....
        /*0318*/ 	.word	0x0000b6a0
        /*031c*/ 	.word	0x00000009
        /*0320*/ 	.word	0x00000000
        /*0324*/ 	.short	0x010a
        /*0326*/ 	.byte	0x3f
	.zero		1


	//   ....[39]....
        /*0328*/ 	.word	0x0000b6f0
        /*032c*/ 	.word	0x00000008
        /*0330*/ 	.word	0x00000000
        /*0334*/ 	.short	0x010a
        /*0336*/ 	.byte	0x3f
	.zero		1


	//   ....[40]....
        /*0338*/ 	.word	0x0000b740
        /*033c*/ 	.word	0x00000009
        /*0340*/ 	.word	0x00000000
        /*0344*/ 	.short	0x010a
        /*0346*/ 	.byte	0x3f
	.zero		1


	//   ....[41]....
        /*0348*/ 	.word	0x0000b790
        /*034c*/ 	.word	0x00000006
        /*0350*/ 	.word	0x00000000
        /*0354*/ 	.short	0x010a
        /*0356*/ 	.byte	0x3f
	.zero		1


	//----- nvinfo : EIATTR_NUM_MBARRIERS
	.align		4
.L_37:
        /*0358*/ 	.byte	0x03, 0x38
        /*035a*/ 	.short	0x0010


	//----- nvinfo : EIATTR_EXIT_INSTR_OFFSETS
	.align		4
        /*035c*/ 	.byte	0x04, 0x1c
        /*035e*/ 	.short	(.L_39 - .L_38)


	//   ....[0]....
.L_38:
        /*0360*/ 	.word	0x000011a0


	//   ....[1]....
        /*0364*/ 	.word	0x00001200


	//   ....[2]....
        /*0368*/ 	.word	0x0000a380


	//   ....[3]....
        /*036c*/ 	.word	0x0000a3b0


	//   ....[4]....
        /*0370*/ 	.word	0x0000b3f0


	//----- nvinfo : EIATTR_MAX_THREADS
	.align		4
.L_39:
        /*0374*/ 	.byte	0x04, 0x05
        /*0376*/ 	.short	(.L_41 - .L_40)
.L_40:
        /*0378*/ 	.word	0x00000180
        /*037c*/ 	.word	0x00000001
        /*0380*/ 	.word	0x00000001


	//----- nvinfo : EIATTR_CRS_STACK_SIZE
	.align		4
.L_41:
        /*0384*/ 	.byte	0x04, 0x1e
        /*0386*/ 	.short	(.L_43 - .L_42)
.L_42:
        /*0388*/ 	.word	0x00000000


	//----- nvinfo : EIATTR_CBANK_PARAM_SIZE
	.align		4
.L_43:
        /*038c*/ 	.byte	0x03, 0x19
        /*038e*/ 	.short	0x0470


	//----- nvinfo : EIATTR_PARAM_CBANK
	.align		4
        /*0390*/ 	.byte	0x04, 0x0a
        /*0392*/ 	.short	(.L_45 - .L_44)
	.align		4
.L_44:
        /*0394*/ 	.word	index@(.nv.constant0._ZN7cutlass13device_kernelINS_4gemm6kernel13GemmUniversalIN4cute5tupleIJiiiiEEENS1_10collective13CollectiveMmaINS1_34MainloopSm90TmaGmmaWarpSpecializedILi5ENS5_IJNS4_1CILi1EEESB_SB_EEENS1_32KernelTmaWarpSpecializedPingpongEEENS5_IJNSA_ILi64EEENSA_ILi256EEESF_EEENS_6half_tENS5_IJSB_llEEESI_NS5_IJlSB_lEEENS4_8TiledMMAINS4_8MMA_AtomIJNS4_4SM904GMMA26MMA_64x256x16_F32F16F16_SSILNSO_5MajorE1ELSQ_0ELNSO_7ScaleInE1ELSR_1EEEEEENS4_6LayoutISC_NS5_IJNSA_ILi0EEESV_SV_EEEEENS5_IJNS4_10UnderscoreESY_SY_EEEEENS4_13SM90_TMA_LOADENS4_14ComposedLayoutINS4_7SwizzleILi3ELi4ELi3EEENS4_18smem_ptr_flag_bitsILi16EEENSU_INS5_IJSF_NSA_ILi8EEEEEENS5_IJSB_SF_EEEEEEEvNS4_8identityES11_NS12_IS14_S16_NSU_INS5_IJS17_SF_EEENS5_IJSF_SB_EEEEEEEvS1C_EENS_8epilogue10collective6detail29Sm90TmaWarpSpecializedAdapterINS1J_15DefaultEpilogueISI_SK_SK_NS1I_6thread17LinearCombinationISI_Li1EffLNS1N_9ScaleType4KindE0ELNS_15FloatRoundStyleE2ESI_EENS1_15EpilogueDefaultEEEEEvvEEEEvNT_6ParamsE)
        /*0398*/ 	.short	0x0210
        /*039a*/ 	.short	0x0470


	//----- nvinfo : EIATTR_SW_WAR
	.align		4
.L_45:
        /*039c*/ 	.byte	0x04, 0x36
        /*039e*/ 	.short	(.L_47 - .L_46)
.L_46:
        /*03a0*/ 	.word	0x00000008
.L_47:


//--------------------- .nv.callgraph             --------------------------
	.section	.nv.callgraph,"",@"SHT_CUDA_CALLGRAPH"
	.align	4
	.sectionentsize	8
	.align		4
        /*0000*/ 	.word	0x00000000
	.align		4
        /*0004*/ 	.word	0xffffffff
	.align		4
        /*0008*/ 	.word	index@(_ZN7cutlass13device_kernelINS_4gemm6kernel13GemmUniversalIN4cute5tupleIJiiiiEEENS1_10collective13CollectiveMmaINS1_34MainloopSm90TmaGmmaWarpSpecializedILi5ENS5_IJNS4_1CILi1EEESB_SB_EEENS1_32KernelTmaWarpSpecializedPingpongEEENS5_IJNSA_ILi64EEENSA_ILi256EEESF_EEENS_6half_tENS5_IJSB_llEEESI_NS5_IJlSB_lEEENS4_8TiledMMAINS4_8MMA_AtomIJNS4_4SM904GMMA26MMA_64x256x16_F32F16F16_SSILNSO_5MajorE1ELSQ_0ELNSO_7ScaleInE1ELSR_1EEEEEENS4_6LayoutISC_NS5_IJNSA_ILi0EEESV_SV_EEEEENS5_IJNS4_10UnderscoreESY_SY_EEEEENS4_13SM90_TMA_LOADENS4_14ComposedLayoutINS4_7SwizzleILi3ELi4ELi3EEENS4_18smem_ptr_flag_bitsILi16EEENSU_INS5_IJSF_NSA_ILi8EEEEEENS5_IJSB_SF_EEEEEEEvNS4_8identityES11_NS12_IS14_S16_NSU_INS5_IJS17_SF_EEENS5_IJSF_SB_EEEEEEEvS1C_EENS_8epilogue10collective6detail29Sm90TmaWarpSpecializedAdapterINS1J_15DefaultEpilogueISI_SK_SK_NS1I_6thread17LinearCombinationISI_Li1EffLNS1N_9ScaleType4KindE0ELNS_15FloatRoundStyleE2ESI_EENS1_15EpilogueDefaultEEEEEvvEEEEvNT_6ParamsE)
	.align		4
        /*000c*/ 	.word	index@(__assertfail)
	.align		4
        /*0010*/ 	.word	0x00000000
	.align		4
        /*0014*/ 	.word	0xfffffffe
	.align		4
        /*0018*/ 	.word	0x00000000
	.align		4
        /*001c*/ 	.word	0xfffffffd
	.align		4
        /*0020*/ 	.word	0x00000000
	.align		4
        /*0024*/ 	.word	0xfffffffc


//--------------------- .nv.constant4             --------------------------
	.section	.nv.constant4,"a",@progbits
	.align	8
	.align		8
.nv.constant4:
        /*0000*/ 	.dword	__assertfail
	.align		8
        /*0008*/ 	.dword	__unnamed_1
	.align		8
        /*0010*/ 	.dword	_ZN40_INTERNAL_68dab396_4_k_cu_71e2fbce_188014cuda3std3__45__cpo5beginE
	.align		8
        /*0018*/ 	.dword	_ZN40_INTERNAL_68dab396_4_k_cu_71e2fbce_188014cuda3std3__45__cpo3endE
	.align		8
        /*0020*/ 	.dword	_ZN40_INTERNAL_68dab396_4_k_cu_71e2fbce_188014cuda3std3__45__cpo6cbeginE
	.align		8
        /*0028*/ 	.dword	_ZN40_INTERNAL_68dab396_4_k_cu_71e2fbce_188014cuda3std3__45__cpo4cendE
	.align		8
        /*0030*/ 	.dword	_ZN40_INTERNAL_68dab396_4_k_cu_71e2fbce_188014cuda3std3__442_GLOBAL__N__68dab396_4_k_cu_71e2fbce_188016ignoreE
	.align		8
        /*0038*/ 	.dword	_ZN40_INTERNAL_68dab396_4_k_cu_71e2fbce_188014cuda3std3__419piecewise_constructE
	.align		8
        /*0040*/ 	.dword	_ZN40_INTERNAL_68dab396_4_k_cu_71e2fbce_188014cuda3std3__48in_placeE
	.align		8
        /*0048*/ 	.dword	_ZN40_INTERNAL_68dab396_4_k_cu_71e2fbce_188014cuda3std6ranges3__45__cpo4swapE
	.align		8
        /*0050*/ 	.dword	_ZN40_INTERNAL_68dab396_4_k_cu_71e2fbce_188014cuda3std6ranges3__45__cpo9iter_moveE
	.align		8
        /*0058*/ 	.dword	_ZN40_INTERNAL_68dab396_4_k_cu_71e2fbce_188014cute7productE
	.align		8
        /*0060*/ 	.dword	_ZN40_INTERNAL_68dab396_4_k_cu_71e2fbce_188014cute1_E
	.align		8
        /*0068*/ 	.dword	$str$22
	.align		8
        /*0070*/ 	.dword	$str$23


//--------------------- .text._ZN7cutlass13device_kernelINS_4gemm6kernel13GemmUniversalIN4cute5tupleIJiiiiEEENS1_10collective13CollectiveMmaINS1_34MainloopSm90TmaGmmaWarpSpecializedILi5ENS5_IJNS4_1CILi1EEESB_SB_EEENS1_32KernelTmaWarpSpecializedPingpongEEENS5_IJNSA_ILi64EEENSA_ILi256EEESF_EEENS_6half_tENS5_IJSB_llEEESI_NS5_IJlSB_lEEENS4_8TiledMMAINS4_8MMA_AtomIJNS4_4SM904GMMA26MMA_64x256x16_F32F16F16_SSILNSO_5MajorE1ELSQ_0ELNSO_7ScaleInE1ELSR_1EEEEEENS4_6LayoutISC_NS5_IJNSA_ILi0EEESV_SV_EEEEENS5_IJNS4_10UnderscoreESY_SY_EEEEENS4_13SM90_TMA_LOADENS4_14ComposedLayoutINS4_7SwizzleILi3ELi4ELi3EEENS4_18smem_ptr_flag_bitsILi16EEENSU_INS5_IJSF_NSA_ILi8EEEEEENS5_IJSB_SF_EEEEEEEvNS4_8identityES11_NS12_IS14_S16_NSU_INS5_IJS17_SF_EEENS5_IJSF_SB_EEEEEEEvS1C_EENS_8epilogue10collective6detail29Sm90TmaWarpSpecializedAdapterINS1J_15DefaultEpilogueISI_SK_SK_NS1I_6thread17LinearCombinationISI_Li1EffLNS1N_9ScaleType4KindE0ELNS_15FloatRoundStyleE2ESI_EENS1_15EpilogueDefaultEEEEEvvEEEEvNT_6ParamsE --------------------------
	.section	.text._ZN7cutlass13device_kernelINS_4gemm6kernel13GemmUniversalIN4cute5tupleIJiiiiEEENS1_10collective13CollectiveMmaINS1_34MainloopSm90TmaGmmaWarpSpecializedILi5ENS5_IJNS4_1CILi1EEESB_SB_EEENS1_32KernelTmaWarpSpecializedPingpongEEENS5_IJNSA_ILi64EEENSA_ILi256EEESF_EEENS_6half_tENS5_IJSB_llEEESI_NS5_IJlSB_lEEENS4_8TiledMMAINS4_8MMA_AtomIJNS4_4SM904GMMA26MMA_64x256x16_F32F16F16_SSILNSO_5MajorE1ELSQ_0ELNSO_7ScaleInE1ELSR_1EEEEEENS4_6LayoutISC_NS5_IJNSA_ILi0EEESV_SV_EEEEENS5_IJNS4_10UnderscoreESY_SY_EEEEENS4_13SM90_TMA_LOADENS4_14ComposedLayoutINS4_7SwizzleILi3ELi4ELi3EEENS4_18smem_ptr_flag_bitsILi16EEENSU_INS5_IJSF_NSA_ILi8EEEEEENS5_IJSB_SF_EEEEEEEvNS4_8identityES11_NS12_IS14_S16_NSU_INS5_IJS17_SF_EEENS5_IJSF_SB_EEEEEEEvS1C_EENS_8epilogue10collective6detail29Sm90TmaWarpSpecializedAdapterINS1J_15DefaultEpilogueISI_SK_SK_NS1I_6thread17LinearCombinationISI_Li1EffLNS1N_9ScaleType4KindE0ELNS_15FloatRoundStyleE2ESI_EENS1_15EpilogueDefaultEEEEEvvEEEEvNT_6ParamsE,"ax",@progbits
	.align	128
.text._ZN7cutlass13device_kernelINS_4gemm6kernel13GemmUniversalIN4cute5tupleIJiiiiEEENS1_10collective13CollectiveMmaINS1_34MainloopSm90TmaGmmaWarpSpecializedILi5ENS5_IJNS4_1CILi1EEESB_SB_EEENS1_32KernelTmaWarpSpecializedPingpongEEENS5_IJNSA_ILi64EEENSA_ILi256EEESF_EEENS_6half_tENS5_IJSB_llEEESI_NS5_IJlSB_lEEENS4_8TiledMMAINS4_8MMA_AtomIJNS4_4SM904GMMA26MMA_64x256x16_F32F16F16_SSILNSO_5MajorE1ELSQ_0ELNSO_7ScaleInE1ELSR_1EEEEEENS4_6LayoutISC_NS5_IJNSA_ILi0EEESV_SV_EEEEENS5_IJNS4_10UnderscoreESY_SY_EEEEENS4_13SM90_TMA_LOADENS4_14ComposedLayoutINS4_7SwizzleILi3ELi4ELi3EEENS4_18smem_ptr_flag_bitsILi16EEENSU_INS5_IJSF_NSA_ILi8EEEEEENS5_IJSB_SF_EEEEEEEvNS4_8identityES11_NS12_IS14_S16_NSU_INS5_IJS17_SF_EEENS5_IJSF_SB_EEEEEEEvS1C_EENS_8epilogue10collective6detail29Sm90TmaWarpSpecializedAdapterINS1J_15DefaultEpilogueISI_SK_SK_NS1I_6thread17LinearCombinationISI_Li1EffLNS1N_9ScaleType4KindE0ELNS_15FloatRoundStyleE2ESI_EENS1_15EpilogueDefaultEEEEEvvEEEEvNT_6ParamsE:
        .type           _ZN7cutlass13device_kernelINS_4gemm6kernel13GemmUniversalIN4cute5tupleIJiiiiEEENS1_10collective13CollectiveMmaINS1_34MainloopSm90TmaGmmaWarpSpecializedILi5ENS5_IJNS4_1CILi1EEESB_SB_EEENS1_32KernelTmaWarpSpecializedPingpongEEENS5_IJNSA_ILi64EEENSA_ILi256EEESF_EEENS_6half_tENS5_IJSB_llEEESI_NS5_IJlSB_lEEENS4_8TiledMMAINS4_8MMA_AtomIJNS4_4SM904GMMA26MMA_64x256x16_F32F16F16_SSILNSO_5MajorE1ELSQ_0ELNSO_7ScaleInE1ELSR_1EEEEEENS4_6LayoutISC_NS5_IJNSA_ILi0EEESV_SV_EEEEENS5_IJNS4_10UnderscoreESY_SY_EEEEENS4_13SM90_TMA_LOADENS4_14ComposedLayoutINS4_7SwizzleILi3ELi4ELi3EEENS4_18smem_ptr_flag_bitsILi16EEENSU_INS5_IJSF_NSA_ILi8EEEEEENS5_IJSB_SF_EEEEEEEvNS4_8identityES11_NS12_IS14_S16_NSU_INS5_IJS17_SF_EEENS5_IJSF_SB_EEEEEEEvS1C_EENS_8epilogue10collective6detail29Sm90TmaWarpSpecializedAdapterINS1J_15DefaultEpilogueISI_SK_SK_NS1I_6thread17LinearCombinationISI_Li1EffLNS1N_9ScaleType4KindE0ELNS_15FloatRoundStyleE2ESI_EENS1_15EpilogueDefaultEEEEEvvEEEEvNT_6ParamsE,@function
        .size           _ZN7cutlass13device_kernelINS_4gemm6kernel13GemmUniversalIN4cute5tupleIJiiiiEEENS1_10collective13CollectiveMmaINS1_34MainloopSm90TmaGmmaWarpSpecializedILi5ENS5_IJNS4_1CILi1EEESB_SB_EEENS1_32KernelTmaWarpSpecializedPingpongEEENS5_IJNSA_ILi64EEENSA_ILi256EEESF_EEENS_6half_tENS5_IJSB_llEEESI_NS5_IJlSB_lEEENS4_8TiledMMAINS4_8MMA_AtomIJNS4_4SM904GMMA26MMA_64x256x16_F32F16F16_SSILNSO_5MajorE1ELSQ_0ELNSO_7ScaleInE1ELSR_1EEEEEENS4_6LayoutISC_NS5_IJNSA_ILi0EEESV_SV_EEEEENS5_IJNS4_10UnderscoreESY_SY_EEEEENS4_13SM90_TMA_LOADENS4_14ComposedLayoutINS4_7SwizzleILi3ELi4ELi3EEENS4_18smem_ptr_flag_bitsILi16EEENSU_INS5_IJSF_NSA_ILi8EEEEEENS5_IJSB_SF_EEEEEEEvNS4_8identityES11_NS12_IS14_S16_NSU_INS5_IJS17_SF_EEENS5_IJSF_SB_EEEEEEEvS1C_EENS_8epilogue10collective6detail29Sm90TmaWarpSpecializedAdapterINS1J_15DefaultEpilogueISI_SK_SK_NS1I_6thread17LinearCombinationISI_Li1EffLNS1N_9ScaleType4KindE0ELNS_15FloatRoundStyleE2ESI_EENS1_15EpilogueDefaultEEEEEvvEEEEvNT_6ParamsE,(.L_x_327 - _ZN7cutlass13device_kernelINS_4gemm6kernel13GemmUniversalIN4cute5tupleIJiiiiEEENS1_10collective13CollectiveMmaINS1_34MainloopSm90TmaGmmaWarpSpecializedILi5ENS5_IJNS4_1CILi1EEESB_SB_EEENS1_32KernelTmaWarpSpecializedPingpongEEENS5_IJNSA_ILi64EEENSA_ILi256EEESF_EEENS_6half_tENS5_IJSB_llEEESI_NS5_IJlSB_lEEENS4_8TiledMMAINS4_8MMA_AtomIJNS4_4SM904GMMA26MMA_64x256x16_F32F16F16_SSILNSO_5MajorE1ELSQ_0ELNSO_7ScaleInE1ELSR_1EEEEEENS4_6LayoutISC_NS5_IJNSA_ILi0EEESV_SV_EEEEENS5_IJNS4_10UnderscoreESY_SY_EEEEENS4_13SM90_TMA_LOADENS4_14ComposedLayoutINS4_7SwizzleILi3ELi4ELi3EEENS4_18smem_ptr_flag_bitsILi16EEENSU_INS5_IJSF_NSA_ILi8EEEEEENS5_IJSB_SF_EEEEEEEvNS4_8identityES11_NS12_IS14_S16_NSU_INS5_IJS17_SF_EEENS5_IJSF_SB_EEEEEEEvS1C_EENS_8epilogue10collective6detail29Sm90TmaWarpSpecializedAdapterINS1J_15DefaultEpilogueISI_SK_SK_NS1I_6thread17LinearCombinationISI_Li1EffLNS1N_9ScaleType4KindE0ELNS_15FloatRoundStyleE2ESI_EENS1_15EpilogueDefaultEEEEEvvEEEEvNT_6ParamsE)
        .other          _ZN7cutlass13device_kernelINS_4gemm6kernel13GemmUniversalIN4cute5tupleIJiiiiEEENS1_10collective13CollectiveMmaINS1_34MainloopSm90TmaGmmaWarpSpecializedILi5ENS5_IJNS4_1CILi1EEESB_SB_EEENS1_32KernelTmaWarpSpecializedPingpongEEENS5_IJNSA_ILi64EEENSA_ILi256EEESF_EEENS_6half_tENS5_IJSB_llEEESI_NS5_IJlSB_lEEENS4_8TiledMMAINS4_8MMA_AtomIJNS4_4SM904GMMA26MMA_64x256x16_F32F16F16_SSILNSO_5MajorE1ELSQ_0ELNSO_7ScaleInE1ELSR_1EEEEEENS4_6LayoutISC_NS5_IJNSA_ILi0EEESV_SV_EEEEENS5_IJNS4_10UnderscoreESY_SY_EEEEENS4_13SM90_TMA_LOADENS4_14ComposedLayoutINS4_7SwizzleILi3ELi4ELi3EEENS4_18smem_ptr_flag_bitsILi16EEENSU_INS5_IJSF_NSA_ILi8EEEEEENS5_IJSB_SF_EEEEEEEvNS4_8identityES11_NS12_IS14_S16_NSU_INS5_IJS17_SF_EEENS5_IJSF_SB_EEEEEEEvS1C_EENS_8epilogue10collective6detail29Sm90TmaWarpSpecializedAdapterINS1J_15DefaultEpilogueISI_SK_SK_NS1I_6thread17LinearCombinationISI_Li1EffLNS1N_9ScaleType4KindE0ELNS_15FloatRoundStyleE2ESI_EENS1_15EpilogueDefaultEEEEEvvEEEEvNT_6ParamsE,@"STO_CUDA_ENTRY STV_DEFAULT"
_ZN7cutlass13device_kernelINS_4gemm6kernel13GemmUniversalIN4cute5tupleIJiiiiEEENS1_10collective13CollectiveMmaINS1_34MainloopSm90TmaGmmaWarpSpecializedILi5ENS5_IJNS4_1CILi1EEESB_SB_EEENS1_32KernelTmaWarpSpecializedPingpongEEENS5_IJNSA_ILi64EEENSA_ILi256EEESF_EEENS_6half_tENS5_IJSB_llEEESI_NS5_IJlSB_lEEENS4_8TiledMMAINS4_8MMA_AtomIJNS4_4SM904GMMA26MMA_64x256x16_F32F16F16_SSILNSO_5MajorE1ELSQ_0ELNSO_7ScaleInE1ELSR_1EEEEEENS4_6LayoutISC_NS5_IJNSA_ILi0EEESV_SV_EEEEENS5_IJNS4_10UnderscoreESY_SY_EEEEENS4_13SM90_TMA_LOADENS4_14ComposedLayoutINS4_7SwizzleILi3ELi4ELi3EEENS4_18smem_ptr_flag_bitsILi16EEENSU_INS5_IJSF_NSA_ILi8EEEEEENS5_IJSB_SF_EEEEEEEvNS4_8identityES11_NS12_IS14_S16_NSU_INS5_IJS17_SF_EEENS5_IJSF_SB_EEEEEEEvS1C_EENS_8epilogue10collective6detail29Sm90TmaWarpSpecializedAdapterINS1J_15DefaultEpilogueISI_SK_SK_NS1I_6thread17LinearCombinationISI_Li1EffLNS1N_9ScaleType4KindE0ELNS_15FloatRoundStyleE2ESI_EENS1_15EpilogueDefaultEEEEEvvEEEEvNT_6ParamsE:
[----:B------:R-:W0:Y:S02]  /*0000*/  LDC R1, c[0x0][0x28] ;  /* 0x00000a00ff017b82 */ /* 0x000e240000000800 */
[----:B0-----:R-:W-:Y:S01]  /*0010*/  VIADD R1, R1, 0xfffffff8 ;  /* 0xfffffff801017836 */ /* 0x001fe20000000000 */
[----:B------:R-:W0:Y:S01]  /*0020*/  S2R R4, SR_TID.X ;  /* 0x0000000000047919 */ /* 0x000e220000002100 */
[----:B------:R-:W-:Y:S01]  /*0030*/  ELECT P0, URZ, PT ;  /* 0x00000000003f782f */ /* 0x000fe20003800000 */
[----:B------:R-:W-:Y:S01]  /*0040*/  BSSY B0, `(.L_x_0) ;  /* 0x000000f000007945 */ /* 0x000fe20003800000 */
[--C-:B0-----:R-:W-:Y:S02]  /*0050*/  SHF.R.U32.HI R0, RZ, 0x5, R4.reuse ;  /* 0x00000005ff007819 */ /* 0x101fe40000011604 */
[----:B------:R-:W-:-:S03]  /*0060*/  SHF.R.U32.HI R5, RZ, 0x7, R4 ;  /* 0x00000007ff057819 */ /* 0x000fc60000011604 */
[----:B------:R-:W0:Y:S04]  /*0070*/  SHFL.IDX PT, R2, R0, RZ, 0x1f ;  /* 0x00001fff00027589 */ /* 0x000e2800000e0000 */
[----:B------:R1:W2:Y:S01]  /*0080*/  SHFL.IDX PT, R8, R5, RZ, 0x1f ;  /* 0x00001fff05087589 */ /* 0x0002a200000e0000 */
[----:B0-----:R-:W-:-:S13]  /*0090*/  ISETP.NE.OR P0, PT, R2, RZ, !P0 ;  /* 0x000000ff0200720c */ /* 0x001fda0004705670 */
[----:B-12---:R-:W-:Y:S05]  /*00a0*/  @P0 BRA `(.L_x_1) ;  /* 0x0000000000200947 */ /* 0x006fea0003800000 */
[----:B------:R-:W-:Y:S02]  /*00b0*/  ULDC.64 UR4, c[0x0][0x198] ;  /* 0x0000660000047ab9 */ /* 0x000fe40000000a00 */
[----:B------:R-:W-:Y:S02]  /*00c0*/  UIADD3 UR6, UP0, UR4, 0xf0, URZ ;  /* 0x000000f004067890 */ /* 0x000fe4000ff1e03f */
[----:B------:R-:W-:Y:S02]  /*00d0*/  UIADD3 UR4, UP1, UR4, 0x1f0, URZ ;  /* 0x000001f004047890 */ /* 0x000fe4000ff3e03f */
[----:B------:R-:W-:Y:S02]  /*00e0*/  UIADD3.X UR7, URZ, UR5, URZ, UP0, !UPT ;  /* 0x000000053f077290 */ /* 0x000fe400087fe43f */
[----:B------:R-:W-:-:S07]  /*00f0*/  UIADD3.X UR5, URZ, UR5, URZ, UP1, !UPT ;  /* 0x000000053f057290 */ /* 0x000fce0008ffe43f */
[----:B------:R0:W-:Y:S02]  /*0100*/  UTMACCTL.PF [UR6] ;  /* 0x00000000060079b9 */ /* 0x0001e40008040000 */
[----:B------:R0:W-:Y:S02]  /*0110*/  UTMACCTL.PF [UR4] ;  /* 0x00000000040079b9 */ /* 0x0001e40008040000 */
[----:B0-----:R-:W-:Y:S01]  /*0120*/  NOP ;  /* 0x0000000000007918 */ /* 0x001fe20000000000 */
.L_x_1:
[----:B------:R-:W-:Y:S05]  /*0130*/  BSYNC B0 ;  /* 0x0000000000007941 */ /* 0x000fea0003800000 */
.L_x_0:
[----:B------:R-:W0:Y:S02]  /*0140*/  SHFL.IDX PT, R3, R0, RZ, 0x1f ;  /* 0x00001fff00037589 */ /* 0x000e2400000e0000 */
[----:B0-----:R-:W-:-:S13]  /*0150*/  ISETP.NE.AND P0, PT, R3, RZ, PT ;  /* 0x000000ff0300720c */ /* 0x001fda0003f05270 */
[----:B------:R-:W-:Y:S05]  /*0160*/  @P0 BRA `(.L_x_2) ;  /* 0x0000000000600947 */ /* 0x000fea0003800000 */
[----:B------:R-:W0:Y:S01]  /*0170*/  S2UR UR8, SR_CgaCtaId ;  /* 0x00000000000879c3 */ /* 0x000e220000008800 */
[----:B------:R-:W-:Y:S01]  /*0180*/  UMOV UR4, 0x400 ;  /* 0x0000040000047882 */ /* 0x000fe20000000000 */
[----:B------:R-:W-:Y:S01]  /*0190*/  UMOV UR5, 0x1 ;  /* 0x0000000100057882 */ /* 0x000fe20000000000 */
[----:B------:R-:W-:Y:S01]  /*01a0*/  UMOV UR6, 0x80 ;  /* 0x0000008000067882 */ /* 0x000fe20000000000 */
[----:B------:R-:W-:Y:S01]  /*01b0*/  ELECT P0, URZ, PT ;  /* 0x00000000003f782f */ /* 0x000fe20003800000 */
[----:B------:R-:W-:-:S04]  /*01c0*/  UIADD3 UR6, -UR6, 0x100000, URZ ;  /* 0x0010000006067890 */ /* 0x000fc8000fffe13f */
[----:B------:R-:W-:Y:S02]  /*01d0*/  USHF.L.U32 UR7, UR6, 0xb, URZ ;  /* 0x0000000b06077899 */ /* 0x000fe4000800063f */
[----:B------:R-:W-:Y:S02]  /*01e0*/  USHF.L.U32 UR6, UR6, 0x1, URZ ;  /* 0x0000000106067899 */ /* 0x000fe4000800063f */
[----:B0-----:R-:W-:Y:S02]  /*01f0*/  ULEA UR8, UR8, UR4, 0x18 ;  /* 0x0000000408087291 */ /* 0x001fe4000f8ec03f */
[----:B------:R-:W-:-:S04]  /*0200*/  UIADD3 UR4, -UR5, 0x100000, URZ ;  /* 0x0010000005047890 */ /* 0x000fc8000fffe13f */
[----:B------:R-:W-:Y:S02]  /*0210*/  USHF.L.U32 UR5, UR4, 0xb, URZ ;  /* 0x0000000b04057899 */ /* 0x000fe4000800063f */
[----:B------:R-:W-:Y:S01]  /*0220*/  USHF.L.U32 UR4, UR4, 0x1, URZ ;  /* 0x0000000104047899 */ /* 0x000fe2000800063f */
[----:B------:R-:W0:Y:S11]  /*0230*/  FENCE.VIEW.ASYNC.S ;  /* 0x00000000000073c6 */ /* 0x000e360000000000 */
[----:B0-----:R0:W1:Y:S01]  /*0240*/  SYNCS.EXCH.64 URZ, [UR8], UR4 ;  /* 0x00000004083f75b2 */ /* 0x0010620008000100 */
[----:B------:R0:W2:Y:S01]  /*0250*/  SYNCS.EXCH.64 URZ, [UR8+0x28], UR6 ;  /* 0x00002806083f75b2 */ /* 0x0000a20008000100 */
[----:B------:R0:W3:Y:S01]  /*0260*/  SYNCS.EXCH.64 URZ, [UR8+0x8], UR4 ;  /* 0x00000804083f75b2 */ /* 0x0000e20008000100 */
[----:B------:R0:W4:Y:S01]  /*0270*/  SYNCS.EXCH.64 URZ, [UR8+0x30], UR6 ;  /* 0x00003006083f75b2 */ /* 0x0001220008000100 */
[----:B------:R0:W0:Y:S01]  /*0280*/  SYNCS.EXCH.64 URZ, [UR8+0x10], UR4 ;  /* 0x00001004083f75b2 */ /* 0x0000220008000100 */
[----:B------:R0:W0:Y:S01]  /*0290*/  SYNCS.EXCH.64 URZ, [UR8+0x38], UR6 ;  /* 0x00003806083f75b2 */ /* 0x0000220008000100 */
[----:B------:R0:W0:Y:S01]  /*02a0*/  SYNCS.EXCH.64 URZ, [UR8+0x18], UR4 ;  /* 0x00001804083f75b2 */ /* 0x0000220008000100 */
[----:B------:R0:W0:Y:S01]  /*02b0*/  SYNCS.EXCH.64 URZ, [UR8+0x40], UR6 ;  /* 0x00004006083f75b2 */ /* 0x0000220008000100 */
[----:B------:R0:W0:Y:S01]  /*02c0*/  SYNCS.EXCH.64 URZ, [UR8+0x20], UR4 ;  /* 0x00002004083f75b2 */ /* 0x0000220008000100 */
[----:B------:R0:W0:Y:S01]  /*02d0*/  SYNCS.EXCH.64 URZ, [UR8+0x48], UR6 ;  /* 0x00004806083f75b2 */ /* 0x0000220008000100 */
[----:B------:R-:W-:Y:S01]  /*02e0*/  NOP ;  /* 0x0000000000007918 */ /* 0x000fe20000000000 */
.L_x_2:
[----:B------:R-:W5:Y:S01]  /*02f0*/  SHFL.IDX PT, R6, R0, RZ, 0x1f ;  /* 0x00001fff00067589 */ /* 0x000f6200000e0000 */
[----:B------:R-:W-:Y:S01]  /*0300*/  ELECT P0, URZ, PT ;  /* 0x00000000003f782f */ /* 0x000fe20003800000 */
[----:B------:R-:W-:Y:S01]  /*0310*/  NOP ;  /* 0x0000000000007918 */ /* 0x000fe20000000000 */
[----:B------:R-:W-:Y:S01]  /*0320*/  ELECT P1, URZ, PT ;  /* 0x00000000003f782f */ /* 0x000fe20003820000 */
[----:B------:R-:W1:Y:S01]  /*0330*/  SHFL.IDX PT, R3, R0, RZ, 0x1f ;  /* 0x00001fff00037589 */ /* 0x000e6200000e0000 */
[----:B0-----:R-:W-:Y:S01]  /*0340*/  UMOV UR4, 0x20 ;  /* 0x0000002000047882 */ /* 0x001fe20000000000 */
[----:B------:R-:W-:Y:S01]  /*0350*/  UMOV UR11, 0x80 ;  /* 0x00000080000b7882 */ /* 0x000fe20000000000 */
[----:B------:R-:W-:Y:S01]  /*0360*/  NOP ;  /* 0x0000000000007918 */ /* 0x000fe20000000000 */
[C---:B------:R-:W-:Y:S01]  /*0370*/  VIADD R33, R8.reuse, 0xffffffff ;  /* 0xffffffff08217836 */ /* 0x040fe20000000000 */
[----:B------:R-:W0:Y:S01]  /*0380*/  SHFL.IDX PT, R5, R5, RZ, 0x1f ;  /* 0x00001fff05057589 */ /* 0x000e2200000e0000 */
[----:B------:R-:W-:Y:S01]  /*0390*/  ULDC.64 UR36, c[0x0][0x208] ;  /* 0x0000820000247ab9 */ /* 0x000fe20000000a00 */
[----:B------:R-:W-:-:S02]  /*03a0*/  ISETP.NE.AND P2, PT, R8, RZ, PT ;  /* 0x000000ff0800720c */ /* 0x000fc40003f45270 */
[----:B------:R-:W-:Y:S02]  /*03b0*/  ISETP.GE.U32.AND P3, PT, R33, 0x2, PT ;  /* 0x000000022100780c */ /* 0x000fe40003f66070 */
[----:B-----5:R-:W-:Y:S02]  /*03c0*/  ISETP.NE.OR P0, PT, R6, RZ, !P0 ;  /* 0x000000ff0600720c */ /* 0x020fe40004705670 */
[----:B-1----:R-:W-:Y:S02]  /*03d0*/  ISETP.NE.OR P1, PT, R3, RZ, !P1 ;  /* 0x000000ff0300720c */ /* 0x002fe40004f25670 */
[----:B------:R-:W-:-:S04]  /*03e0*/  SHF.R.S32.HI R3, RZ, 0x1f, R2 ;  /* 0x0000001fff037819 */ /* 0x000fc80000011402 */
[----:B------:R-:W-:-:S05]  /*03f0*/  LEA.HI R3, R3, R2, RZ, 0x2 ;  /* 0x0000000203037211 */ /* 0x000fca00078f10ff */
[----:B------:R-:W-:Y:S01]  /*0400*/  VOTEU.ALL UP0, P0 ;  /* 0x00000000003f7886 */ /* 0x000fe20000000000 */
[----:B------:R-:W-:Y:S01]  /*0410*/  LOP3.LUT R3, R3, 0xfffffffc, RZ, 0xc0, !PT ;  /* 0xfffffffc03037812 */ /* 0x000fe200078ec0ff */
[----:B------:R-:W-:-:S03]  /*0420*/  VOTEU.ALL UP1, P1 ;  /* 0x00000000003f7886 */ /* 0x000fc60000820000 */
[----:B------:R-:W1:Y:S01]  /*0430*/  @!UP0 S2UR UR7, SR_CgaCtaId ;  /* 0x00000000000789c3 */ /* 0x000e620000008800 */
[----:B------:R-:W-:Y:S01]  /*0440*/  @!UP0 UMOV UR6, 0x400 ;  /* 0x0000040000068882 */ /* 0x000fe20000000000 */
[----:B------:R-:W-:-:S04]  /*0450*/  @!UP0 UIADD3 UR4, -UR4, 0x100000, URZ ;  /* 0x0010000004048890 */ /* 0x000fc8000fffe13f */
[----:B------:R-:W-:Y:S02]  /*0460*/  @!UP0 USHF.L.U32 UR5, UR4, 0xb, URZ ;  /* 0x0000000b04058899 */ /* 0x000fe4000800063f */
[----:B------:R-:W-:Y:S01]  /*0470*/  @!UP0 USHF.L.U32 UR4, UR4, 0x1, URZ ;  /* 0x0000000104048899 */ /* 0x000fe2000800063f */
[----:B------:R-:W-:Y:S01]  /*0480*/  IMAD.IADD R0, R2, 0x1, -R3 ;  /* 0x0000000102007824 */ /* 0x000fe200078e0a03 */
[----:B------:R-:W-:Y:S01]  /*0490*/  @!UP1 UMOV UR9, 0x400 ;  /* 0x0000040000099882 */ /* 0x000fe20000000000 */
[----:B------:R-:W-:Y:S01]  /*04a0*/  VOTEU.ALL UP2, P1 ;  /* 0x00000000003f7886 */ /* 0x000fe20000840000 */
[----:B------:R-:W-:Y:S01]  /*04b0*/  VOTEU.ALL UP3, P1 ;  /* 0x00000000003f7886 */ /* 0x000fe20000860000 */
[----:B------:R-:W-:Y:S01]  /*04c0*/  VOTEU.ALL UP4, P1 ;  /* 0x00000000003f7886 */ /* 0x000fe20000880000 */
[----:B------:R-:W5:Y:S01]  /*04d0*/  @!UP1 S2UR UR10, SR_CgaCtaId ;  /* 0x00000000000a99c3 */ /* 0x000f620000008800 */
[----:B------:R-:W-:Y:S01]  /*04e0*/  VOTEU.ALL UP5, P1 ;  /* 0x00000000003f7886 */ /* 0x000fe200008a0000 */
[----:B------:R-:W-:-:S04]  /*04f0*/  SHF.R.S32.HI R3, RZ, 0x1f, R4 ;  /* 0x0000001fff037819 */ /* 0x000fc80000011404 */
[----:B------:R-:W-:-:S04]  /*0500*/  LEA.HI R3, R3, R4, RZ, 0x7 ;  /* 0x0000000403037211 */ /* 0x000fc800078f38ff */
[----:B------:R-:W-:-:S05]  /*0510*/  LOP3.LUT R3, R3, 0xffffff80, RZ, 0xc0, !PT ;  /* 0xffffff8003037812 */ /* 0x000fca00078ec0ff */
[----:B------:R-:W-:Y:S01]  /*0520*/  IMAD.IADD R3, R4, 0x1, -R3 ;  /* 0x0000000104037824 */ /* 0x000fe200078e0a03 */
[----:B-1----:R-:W-:Y:S02]  /*0530*/  @!UP0 ULEA UR8, UR7, UR6, 0x18 ;  /* 0x0000000607088291 */ /* 0x002fe4000f8ec03f */
[----:B------:R-:W-:-:S04]  /*0540*/  @!UP1 UIADD3 UR6, -UR11, 0x100000, URZ ;  /* 0x001000000b069890 */ /* 0x000fc8000fffe13f */
[----:B------:R-:W-:Y:S02]  /*0550*/  @!UP1 USHF.L.U32 UR7, UR6, 0xb, URZ ;  /* 0x0000000b06079899 */ /* 0x000fe4000800063f */
[----:B------:R-:W-:Y:S01]  /*0560*/  @!UP1 USHF.L.U32 UR6, UR6, 0x1, URZ ;  /* 0x0000000106069899 */ /* 0x000fe2000800063f */
[----:B------:R-:W-:Y:S01]  /*0570*/  VOTEU.ALL UP0, P0 ;  /* 0x00000000003f7886 */ /* 0x000fe20000000000 */
[----:B-----5:R-:W-:Y:S01]  /*0580*/  @!UP1 ULEA UR9, UR10, UR9, 0x18 ;  /* 0x000000090a099291 */ /* 0x020fe2000f8ec03f */
[----:B------:R-:W-:Y:S02]  /*0590*/  VOTEU.ALL UP1, P0 ;  /* 0x00000000003f7886 */ /* 0x000fe40000020000 */
[----:B------:R-:W-:Y:S01]  /*05a0*/  ULDC.64 UR10, c[0x0][0x598] ;  /* 0x00016600000a7ab9 */ /* 0x000fe20000000a00 */
[----:B------:R-:W-:Y:S01]  /*05b0*/  ISETP.NE.AND P0, PT, R0, 0x3, PT ;  /* 0x000000030000780c */ /* 0x000fe20003f05270 */
[----:B------:R-:W1:Y:S02]  /*05c0*/  FENCE.VIEW.ASYNC.S ;  /* 0x00000000000073c6 */ /* 0x000e640000000000 */
[----:B-1----:R1:W2:Y:S01]  /*05d0*/  @!UP0 SYNCS.EXCH.64 URZ, [UR8+0x80], UR4 ;  /* 0x00008004083f85b2 */ /* 0x0022a20008000100 */
[----:B------:R-:W-:-:S02]  /*05e0*/  ISETP.NE.U32.AND P1, PT, RZ, UR10, PT ;  /* 0x0000000aff007c0c */ /* 0x000fc4000bf25070 */
[----:B------:R-:W-:Y:S02]  /*05f0*/  ISETP.EQ.OR P0, PT, R0, RZ, !P0 ;  /* 0x000000ff0000720c */ /* 0x000fe40004702670 */
[----:B------:R-:W-:Y:S02]  /*0600*/  ISETP.NE.AND.EX P1, PT, RZ, UR11, PT, P1 ;  /* 0x0000000bff007c0c */ /* 0x000fe4000bf25310 */
[----:B------:R-:W-:-:S04]  /*0610*/  ISETP.EQ.AND P0, PT, R8, RZ, P0 ;  /* 0x000000ff0800720c */ /* 0x000fc80000702270 */
[----:B------:R-:W-:-:S04]  /*0620*/  SEL R16, RZ, 0x1, !P0 ;  /* 0x00000001ff107807 */ /* 0x000fc80004000000 */
[----:B------:R-:W-:Y:S01]  /*0630*/  SEL R16, R16, 0x2, P3 ;  /* 0x0000000210107807 */ /* 0x000fe20001800000 */
[----:B------:R1:W2:Y:S01]  /*0640*/  @!UP1 SYNCS.EXCH.64 URZ, [UR8+0x88], UR4 ;  /* 0x00008804083f95b2 */ /* 0x0002a20008000100 */
[----:B------:R-:W-:Y:S01]  /*0650*/  NOP ;  /* 0x0000000000007918 */ /* 0x000fe20000000000 */
[----:B------:R1:W2:Y:S01]  /*0660*/  @!UP2 SYNCS.EXCH.64 URZ, [UR9+0x60], UR6 ;  /* 0x00006006093fa5b2 */ /* 0x0002a20008000100 */
[----:B------:R1:W2:Y:S01]  /*0670*/  @!UP3 SYNCS.EXCH.64 URZ, [UR9+0x68], UR6 ;  /* 0x00006806093fb5b2 */ /* 0x0002a20008000100 */
[----:B------:R1:W2:Y:S01]  /*0680*/  @!UP4 SYNCS.EXCH.64 URZ, [UR9+0x70], UR6 ;  /* 0x00007006093fc5b2 */ /* 0x0002a20008000100 */
[----:B------:R1:W2:Y:S01]  /*0690*/  @!UP5 SYNCS.EXCH.64 URZ, [UR9+0x78], UR6 ;  /* 0x00007806093fd5b2 */ /* 0x0002a20008000100 */
[----:B------:R-:W-:Y:S01]  /*06a0*/  NOP ;  /* 0x0000000000007918 */ /* 0x000fe20000000000 */
[----:B--234-:R-:W-:Y:S06]  /*06b0*/  BAR.SYNC.DEFER_BLOCKING 0x0 ;  /* 0x0000000000007b1d */ /* 0x01cfec0000010000 */
[----:B01----:R-:W-:Y:S05]  /*06c0*/  @!P1 BRA `(.L_x_3) ;  /* 0x00000000001c9947 */ /* 0x003fea0003800000 */
[----:B------:R-:W0:Y:S02]  /*06d0*/  LDC.64 R6, c[0x0][0x598] ;  /* 0x00016600ff067b82 */ /* 0x000e240000000a00 */
[----:B0-----:R-:W2:Y:S02]  /*06e0*/  LDG.E.64 R6, desc[UR36][R6.64] ;  /* 0x0000002406067981 */ /* 0x001ea4000c1e1b00 */
[----:B--2---:R-:W-:-:S04]  /*06f0*/  ISETP.NE.U32.AND P0, PT, R6, RZ, PT ;  /* 0x000000ff0600720c */ /* 0x004fc80003f05070 */
[----:B------:R-:W-:-:S13]  /*0700*/  ISETP.NE.AND.EX P0, PT, R7, RZ, PT, P0 ;  /* 0x000000ff0700720c */ /* 0x000fda0003f05300 */
[----:B------:R-:W-:Y:S05]  /*0710*/  @!P0 BRA `(.L_x_3) ;  /* 0x0000000000088947 */ /* 0x000fea0003800000 */
[----:B------:R1:W5:Y:S01]  /*0720*/  LD.E R153, desc[UR36][R6.64] ;  /* 0x0000002406997980 */ /* 0x000362000c101900 */
[----:B------:R-:W-:Y:S05]  /*0730*/  BRA `(.L_x_4) ;  /* 0x0000000000247947 */ /* 0x000fea0003800000 */
.L_x_3:
[----:B------:R-:W-:Y:S02]  /*0740*/  ULDC.64 UR4, c[0x0][0x588] ;  /* 0x0001620000047ab9 */ /* 0x000fe40000000a00 */
[----:B------:R-:W-:-:S04]  /*0750*/  ISETP.NE.U32.AND P0, PT, RZ, UR4, PT ;  /* 0x00000004ff007c0c */ /* 0x000fc8000bf05070 */
[----:B------:R-:W-:-:S13]  /*0760*/  ISETP.NE.AND.EX P0, PT, RZ, UR5, PT, P0 ;  /* 0x00000005ff007c0c */ /* 0x000fda000bf05300 */
[----:B------:R-:W-:Y:S05]  /*0770*/  @!P0 BRA `(.L_x_5) ;  /* 0x00000000000c8947 */ /* 0x000fea0003800000 */
[----:B------:R-:W0:Y:S02]  /*0780*/  LDC.64 R6, c[0x0][0x588] ;  /* 0x00016200ff067b82 */ /* 0x000e240000000a00 */
[----:B0-----:R0:W5:Y:S01]  /*0790*/  LDG.E R153, desc[UR36][R6.64] ;  /* 0x0000002406997981 */ /* 0x001162000c1e1900 */
[----:B------:R-:W-:Y:S05]  /*07a0*/  BRA `(.L_x_4) ;  /* 0x0000000000087947 */ /* 0x000fea0003800000 */
.L_x_5:
[----:B------:R-:W-:Y:S02]  /*07b0*/  ULDC UR4, c[0x0][0x580] ;  /* 0x0001600000047ab9 */ /* 0x000fe40000000800 */
[----:B------:R-:W-:-:S07]  /*07c0*/  IMAD.U32 R153, RZ, RZ, UR4 ;  /* 0x00000004ff997e24 */ /* 0x000fce000f8e00ff */
.L_x_4:
[----:B------:R-:W-:Y:S02]  /*07d0*/  ULDC.64 UR4, c[0x0][0x5a0] ;  /* 0x0001680000047ab9 */ /* 0x000fe40000000a00 */
[----:B------:R-:W-:-:S04]  /*07e0*/  ISETP.NE.U32.AND P0, PT, RZ, UR4, PT ;  /* 0x00000004ff007c0c */ /* 0x000fc8000bf05070 */
[----:B------:R-:W-:-:S13]  /*07f0*/  ISETP.NE.AND.EX P0, PT, RZ, UR5, PT, P0 ;  /* 0x00000005ff007c0c */ /* 0x000fda000bf05300 */
[----:B------:R-:W-:Y:S05]  /*0800*/  @!P0 BRA `(.L_x_6) ;  /* 0x00000000001c8947 */ /* 0x000fea0003800000 */
[----:B01----:R-:W0:Y:S02]  /*0810*/  LDC.64 R6, c[0x0][0x5a0] ;  /* 0x00016800ff067b82 */ /* 0x003e240000000a00 */
[----:B0-----:R-:W2:Y:S02]  /*0820*/  LDG.E.64 R6, desc[UR36][R6.64] ;  /* 0x0000002406067981 */ /* 0x001ea4000c1e1b00 */
[----:B--2---:R-:W-:-:S04]  /*0830*/  ISETP.NE.U32.AND P0, PT, R6, RZ, PT ;  /* 0x000000ff0600720c */ /* 0x004fc80003f05070 */
[----:B------:R-:W-:-:S13]  /*0840*/  ISETP.NE.AND.EX P0, PT, R7, RZ, PT, P0 ;  /* 0x000000ff0700720c */ /* 0x000fda0003f05300 */
[----:B------:R-:W-:Y:S05]  /*0850*/  @!P0 BRA `(.L_x_6) ;  /* 0x0000000000088947 */ /* 0x000fea0003800000 */
[----:B------:R3:W5:Y:S01]  /*0860*/  LD.E R152, desc[UR36][R6.64] ;  /* 0x0000002406987980 */ /* 0x000762000c101900 */
[----:B------:R-:W-:Y:S05]  /*0870*/  BRA `(.L_x_7) ;  /* 0x0000000000247947 */ /* 0x000fea0003800000 */
.L_x_6:
[----:B------:R-:W-:Y:S02]  /*0880*/  ULDC.64 UR4, c[0x0][0x590] ;  /* 0x0001640000047ab9 */ /* 0x000fe40000000a00 */
[----:B------:R-:W-:-:S04]  /*0890*/  ISETP.NE.U32.AND P0, PT, RZ, UR4, PT ;  /* 0x00000004ff007c0c */ /* 0x000fc8000bf05070 */
[----:B------:R-:W-:-:S13]  /*08a0*/  ISETP.NE.AND.EX P0, PT, RZ, UR5, PT, P0 ;  /* 0x00000005ff007c0c */ /* 0x000fda000bf05300 */
[----:B------:R-:W-:Y:S05]  /*08b0*/  @!P0 BRA `(.L_x_8) ;  /* 0x00000000000c8947 */ /* 0x000fea0003800000 */
[----:B01----:R-:W0:Y:S02]  /*08c0*/  LDC.64 R6, c[0x0][0x590] ;  /* 0x00016400ff067b82 */ /* 0x003e240000000a00 */
[----:B0-----:R2:W5:Y:S01]  /*08d0*/  LDG.E R152, desc[UR36][R6.64] ;  /* 0x0000002406987981 */ /* 0x001562000c1e1900 */
[----:B------:R-:W-:Y:S05]  /*08e0*/  BRA `(.L_x_7) ;  /* 0x0000000000087947 */ /* 0x000fea0003800000 */
.L_x_8:
[----:B------:R-:W-:Y:S02]  /*08f0*/  ULDC UR4, c[0x0][0x584] ;  /* 0x0001610000047ab9 */ /* 0x000fe40000000800 */
[----:B------:R-:W-:-:S07]  /*0900*/  IMAD.U32 R152, RZ, RZ, UR4 ;  /* 0x00000004ff987e24 */ /* 0x000fce000f8e00ff */
.L_x_7:
[----:B------:R-:W4:Y:S01]  /*0910*/  LDC R2, c[0x0][0x65c] ;  /* 0x00019700ff027b82 */ /* 0x000f220000000800 */
[----:B------:R-:W4:Y:S01]  /*0920*/  S2R R14, SR_CTAID.Y ;  /* 0x00000000000e7919 */ /* 0x000f220000002600 */
[----:B------:R-:W-:Y:S01]  /*0930*/  ULDC UR6, c[0x0][0x28c] ;  /* 0x0000a30000067ab9 */ /* 0x000fe20000000800 */
[----:B------:R-:W-:Y:S01]  /*0940*/  ISETP.NE.AND P0, PT, R8, 0x2, PT ;  /* 0x000000020800780c */ /* 0x000fe20003f05270 */
[----:B------:R-:W-:Y:S01]  /*0950*/  UIADD3 UR6, UR6, 0x3f, URZ ;  /* 0x0000003f06067890 */ /* 0x000fe2000fffe03f */
[----:B0123--:R-:W0:Y:S01]  /*0960*/  S2R R6, SR_CTAID.X ;  /* 0x0000000000067919 */ /* 0x00fe220000002500 */
[----:B------:R-:W-:Y:S01]  /*0970*/  IMAD.MOV.U32 R7, RZ, RZ, RZ ;  /* 0x000000ffff077224 */ /* 0x000fe200078e00ff */
[----:B------:R-:W-:Y:S01]  /*0980*/  UMOV UR38, URZ ;  /* 0x0000003f00267c82 */ /* 0x000fe20008000000 */
[----:B------:R-:W-:Y:S01]  /*0990*/  USHF.R.S32.HI UR7, URZ, 0x1f, UR6 ;  /* 0x0000001f3f077899 */ /* 0x000fe20008011406 */
[----:B------:R-:W-:Y:S01]  /*09a0*/  UMOV UR39, URZ ;  /* 0x0000003f00277c82 */ /* 0x000fe20008000000 */
[----:B------:R-:W-:-:S02]  /*09b0*/  ULDC.64 UR8, c[0x0][0x650] ;  /* 0x0001940000087ab9 */ /* 0x000fc40000000a00 */
[----:B------:R-:W-:-:S04]  /*09c0*/  ULEA.HI UR7, UR7, UR6, URZ, 0x6 ;  /* 0x0000000607077291 */ /* 0x000fc8000f8f303f */
[----:B------:R-:W-:Y:S01]  /*09d0*/  USHF.R.S32.HI UR40, URZ, 0x6, UR7 ;  /* 0x000000063f287899 */ /* 0x000fe20008011407 */
[----:B----4-:R-:W-:-:S13]  /*09e0*/  ISETP.NE.AND P1, PT, R2, 0x1, PT ;  /* 0x000000010200780c */ /* 0x010fda0003f25270 */
[----:B------:R-:W0:Y:S01]  /*09f0*/  @P1 LDC R19, c[0x0][0x10] ;  /* 0x00000400ff131b82 */ /* 0x000e220000000800 */
[----:B------:R-:W-:Y:S02]  /*0a00*/  @P1 IMAD.MOV.U32 R8, RZ, RZ, R14 ;  /* 0x000000ffff081224 */ /* 0x000fe400078e000e */
[----:B------:R-:W-:Y:S02]  /*0a10*/  @P1 IMAD.MOV.U32 R9, RZ, RZ, RZ ;  /* 0x000000ffff091224 */ /* 0x000fe400078e00ff */
[----:B------:R-:W-:-:S03]  /*0a20*/  @P1 IMAD.MOV.U32 R17, RZ, RZ, RZ ;  /* 0x000000ffff111224 */ /* 0x000fc600078e00ff */
[----:B------:R-:W1:Y:S01]  /*0a30*/  @!P1 LDC R11, c[0x0][0xc] ;  /* 0x00000300ff0b9b82 */ /* 0x000e620000000800 */
[----:B------:R-:W-:Y:S01]  /*0a40*/  ULDC UR4, c[0x0][0xc] ;  /* 0x0000030000047ab9 */ /* 0x000fe20000000800 */
[----:B------:R-:W-:Y:S02]  /*0a50*/  ULDC UR5, c[0x0][0x10] ;  /* 0x0000040000057ab9 */ /* 0x000fe40000000800 */
[----:B------:R-:W-:-:S04]  /*0a60*/  UIMAD.WIDE.U32 UR4, UR4, UR5, URZ ;  /* 0x00000005040472a5 */ /* 0x000fc8000f8e003f */
[----:B------:R-:W2:Y:S01]  /*0a70*/  LDC R2, c[0x0][0x14] ;  /* 0x00000500ff027b82 */ /* 0x000ea20000000800 */
[----:B0-----:R-:W-:-:S04]  /*0a80*/  @P1 IMAD.WIDE.U32 R18, R6, R19, R8 ;  /* 0x0000001306121225 */ /* 0x001fc800078e0008 */
[----:B------:R-:W-:Y:S02]  /*0a90*/  @P1 IMAD.IADD R17, R19, 0x1, R17 ;  /* 0x0000000113111824 */ /* 0x000fe400078e0211 */
[----:B-1----:R-:W-:-:S04]  /*0aa0*/  @!P1 IMAD.WIDE.U32 R8, R11, R14, R6 ;  /* 0x0000000e0b089225 */ /* 0x002fc800078e0006 */
[----:B------:R-:W-:Y:S02]  /*0ab0*/  @!P1 IMAD.MOV.U32 R18, RZ, RZ, R8 ;  /* 0x000000ffff129224 */ /* 0x000fe400078e0008 */
[----:B------:R-:W-:Y:S02]  /*0ac0*/  @!P1 IMAD.MOV.U32 R17, RZ, RZ, R9 ;  /* 0x000000ffff119224 */ /* 0x000fe400078e0009 */
[----:B--2---:R-:W-:-:S04]  /*0ad0*/  IMAD.WIDE.U32 R12, R2, UR4, RZ ;  /* 0x00000004020c7c25 */ /* 0x004fc8000f8e00ff */
[----:B------:R-:W-:Y:S01]  /*0ae0*/  IMAD R23, R2, UR5, RZ ;  /* 0x0000000502177c24 */ /* 0x000fe2000f8e02ff */
[----:B------:R0:W-:Y:S03]  /*0af0*/  STL.64 [R1], R12 ;  /* 0x0000000c01007387 */ /* 0x0001e60000100a00 */
[----:B------:R-:W-:Y:S01]  /*0b00*/  IMAD.IADD R23, R13, 0x1, R23 ;  /* 0x000000010d177824 */ /* 0x000fe200078e0217 */
[----:B------:R-:W-:Y:S06]  /*0b10*/  @P0 BRA `(.L_x_9) ;  /* 0x0000000000200947 */ /* 0x000fec0003800000 */
[----:B------:R-:W-:Y:S01]  /*0b20*/  UISETP.GE.U32.AND UP0, UPT, UR40, 0x5, UPT ;  /* 0x000000052800788c */ /* 0x000fe2000bf06070 */
[----:B------:R-:W-:Y:S01]  /*0b30*/  IADD3 R18, P0, R18, R12, RZ ;  /* 0x0000000c12127210 */ /* 0x000fe20007f1e0ff */
[----:B------:R-:W-:Y:S01]  /*0b40*/  UIMAD.WIDE.U32 UR4, UR40, -0x33333333, URZ ;  /* 0xcccccccd280478a5 */ /* 0x000fe2000f8e003f */
[----:B------:R-:W-:-:S03]  /*0b50*/  UMOV UR39, URZ ;  /* 0x0000003f00277c82 */ /* 0x000fc60008000000 */
[----:B------:R-:W-:Y:S01]  /*0b60*/  USHF.R.U32.HI UR4, URZ, 0x2, UR5 ;  /* 0x000000023f047899 */ /* 0x000fe20008011605 */
[----:B------:R-:W-:-:S03]  /*0b70*/  IMAD.X R17, R23, 0x1, R17, P0 ;  /* 0x0000000117117824 */ /* 0x000fc600000e0611 */
[----:B------:R-:W-:Y:S02]  /*0b80*/  UIMAD UR38, UR4, -0x5, UR40 ;  /* 0xfffffffb042678a4 */ /* 0x000fe4000f8e0228 */
[----:B------:R-:W-:-:S12]  /*0b90*/  @UP0 ULOP3.LUT UR39, UR4, 0x1, URZ, 0xc0, !UPT ;  /* 0x0000000104270892 */ /* 0x000fd8000f8ec03f */
.L_x_9:
[----:B------:R-:W-:Y:S01]  /*0ba0*/  ISETP.GE.U32.AND P0, PT, R18, UR8, PT ;  /* 0x0000000812007c0c */ /* 0x000fe2000bf06070 */
[----:B------:R-:W-:Y:S01]  /*0bb0*/  IMAD.MOV.U32 R19, RZ, RZ, -0x1 ;  /* 0xffffffffff137424 */ /* 0x000fe200078e00ff */
[----:B------:R-:W-:Y:S01]  /*0bc0*/  PRMT R8, RZ, 0x7610, R8 ;  /* 0x00007610ff087816 */ /* 0x000fe20000000008 */
[----:B------:R-:W-:Y:S01]  /*0bd0*/  IMAD.MOV.U32 R22, RZ, RZ, -0x1 ;  /* 0xffffffffff167424 */ /* 0x000fe200078e00ff */
[----:B------:R-:W-:Y:S01]  /*0be0*/  ISETP.GE.U32.AND.EX P0, PT, R17, UR9, PT, P0 ;  /* 0x0000000911007c0c */ /* 0x000fe2000bf06100 */
[----:B------:R-:W-:-:S12]  /*0bf0*/  IMAD.MOV.U32 R2, RZ, RZ, -0x1 ;  /* 0xffffffffff027424 */ /* 0x000fd800078e00ff */
[----:B------:R-:W-:Y:S05]  /*0c00*/  @P0 BRA `(.L_x_10) ;  /* 0x00000004005c0947 */ /* 0x000fea0003800000 */
[----:B------:R-:W1:Y:S01]  /*0c10*/  LDC.64 R20, c[0x0][0x628] ;  /* 0x00018a00ff147b82 */ /* 0x000e620000000a00 */
[----:B------:R-:W-:Y:S02]  /*0c20*/  IMAD.MOV.U32 R8, RZ, RZ, R18 ;  /* 0x000000ffff087224 */ /* 0x000fe400078e0012 */
[----:B------:R-:W-:-:S05]  /*0c30*/  IMAD.MOV.U32 R9, RZ, RZ, R17 ;  /* 0x000000ffff097224 */ /* 0x000fca00078e0011 */
[----:B------:R-:W2:Y:S08]  /*0c40*/  LDC R2, c[0x0][0x630] ;  /* 0x00018c00ff027b82 */ /* 0x000eb00000000800 */
[----:B------:R-:W3:Y:S01]  /*0c50*/  LDC.64 R24, c[0x0][0x620] ;  /* 0x00018800ff187b82 */ /* 0x000ee20000000a00 */
[----:B-1----:R-:W-:-:S04]  /*0c60*/  ISETP.NE.U32.AND P0, PT, R20, RZ, PT ;  /* 0x000000ff1400720c */ /* 0x002fc80003f05070 */
[----:B------:R-:W-:-:S13]  /*0c70*/  ISETP.NE.AND.EX P0, PT, R21, RZ, PT, P0 ;  /* 0x000000ff1500720c */ /* 0x000fda0003f05300 */
[----:B--23--:R-:W-:Y:S05]  /*0c80*/  @!P0 BRA `(.L_x_11) ;  /* 0x0000000000288947 */ /* 0x00cfea0003800000 */
[----:B0-----:R-:W0:Y:S02]  /*0c90*/  LDC R13, c[0x0][0x634] ;  /* 0x00018d00ff0d7b82 */ /* 0x001e240000000800 */
[----:B0-----:R-:W-:-:S05]  /*0ca0*/  IADD3 R13, P0, R18, R13, RZ ;  /* 0x0000000d120d7210 */ /* 0x001fca0007f1e0ff */
[----:B------:R-:W-:-:S04]  /*0cb0*/  IMAD.X R15, RZ, RZ, R17, P0 ;  /* 0x000000ffff0f7224 */ /* 0x000fc800000e0611 */
[----:B------:R-:W-:-:S04]  /*0cc0*/  IMAD.WIDE.U32 R8, R15, R20, RZ ;  /* 0x000000140f087225 */ /* 0x000fc800078e00ff */
[----:B------:R-:W-:-:S04]  /*0cd0*/  IMAD.WIDE.U32 R10, P0, R13, R21, R8 ;  /* 0x000000150d0a7225 */ /* 0x000fc80007800008 */
[----:B------:R-:W-:-:S04]  /*0ce0*/  IMAD.WIDE.U32 R8, R13, R20, RZ ;  /* 0x000000140d087225 */ /* 0x000fc800078e00ff */
[----:B------:R-:W-:Y:S01]  /*0cf0*/  IMAD.X R13, RZ, RZ, RZ, P0 ;  /* 0x000000ffff0d7224 */ /* 0x000fe200000e06ff */
[----:B------:R-:W-:Y:S01]  /*0d00*/  IADD3 RZ, P0, R9, R10, RZ ;  /* 0x0000000a09ff7210 */ /* 0x000fe20007f1e0ff */
[----:B------:R-:W-:-:S04]  /*0d10*/  IMAD.MOV.U32 R12, RZ, RZ, R11 ;  /* 0x000000ffff0c7224 */ /* 0x000fc800078e000b */
[----:B------:R-:W-:-:S08]  /*0d20*/  IMAD.WIDE.U32.X R8, R15, R21, R12, P0 ;  /* 0x000000150f087225 */ /* 0x000fd000000e040c */
.L_x_11:
[-CC-:B------:R-:W-:Y:S01]  /*0d30*/  SHF.R.U64 R31, R8, R2.reuse, R9.reuse ;  /* 0x00000002081f7219 */ /* 0x180fe20000001209 */
[----:B0-----:R-:W0:Y:S01]  /*0d40*/  LDC R12, c[0x0][0x618] ;  /* 0x00018600ff0c7b82 */ /* 0x001e220000000800 */
[----:B------:R-:W-:Y:S01]  /*0d50*/  SHF.R.U32.HI R7, RZ, R2, R9 ;  /* 0x00000002ff077219 */ /* 0x000fe20000011609 */
[----:B------:R-:W-:Y:S01]  /*0d60*/  ULDC UR4, c[0x0][0x150] ;  /* 0x0000540000047ab9 */ /* 0x000fe20000000800 */
[----:B------:R-:W-:Y:S01]  /*0d70*/  IADD3 R11, P0, RZ, -R31, RZ ;  /* 0x8000001fff0b7210 */ /* 0x000fe20007f1e0ff */
[----:B------:R-:W-:Y:S01]  /*0d80*/  IMAD.MOV.U32 R19, RZ, RZ, R17 ;  /* 0x000000ffff137224 */ /* 0x000fe200078e0011 */
[----:B------:R-:W-:-:S03]  /*0d90*/  I2FP.F32.U32 R2, R6 ;  /* 0x0000000600027245 */ /* 0x000fc60000201000 */
[----:B------:R-:W1:Y:S01]  /*0da0*/  LDC.64 R26, c[0x0][0x640] ;  /* 0x00019000ff1a7b82 */ /* 0x000e620000000a00 */
[----:B------:R-:W-:Y:S02]  /*0db0*/  IMAD.X R13, RZ, RZ, ~R7, P0 ;  /* 0x000000ffff0d7224 */ /* 0x000fe400000e0e07 */
[----:B------:R-:W-:Y:S01]  /*0dc0*/  FMUL R2, R2, UR4 ;  /* 0x0000000402027c20 */ /* 0x000fe20008400000 */
[----:B------:R-:W-:Y:S01]  /*0dd0*/  IMAD.WIDE.U32 R8, R11, R24, R18 ;  /* 0x000000180b087225 */ /* 0x000fe200078e0012 */
[----:B------:R-:W-:-:S03]  /*0de0*/  ULDC UR4, c[0x0][0x154] ;  /* 0x0000550000047ab9 */ /* 0x000fc60000000800 */
[----:B------:R-:W-:Y:S01]  /*0df0*/  IMAD R10, R13, R24, RZ ;  /* 0x000000180d0a7224 */ /* 0x000fe200078e02ff */
[----:B------:R-:W2:Y:S01]  /*0e00*/  LDC R7, c[0x0][0x144] ;  /* 0x00005100ff077b82 */ /* 0x000ea20000000800 */
[----:B------:R-:W3:Y:S02]  /*0e10*/  F2I.U32.TRUNC.NTZ R2, R2 ;  /* 0x0000000200027305 */ /* 0x000ee4000020f000 */
[----:B------:R-:W-:-:S04]  /*0e20*/  IMAD R11, R11, R25, R10 ;  /* 0x000000190b0b7224 */ /* 0x000fc800078e020a */
[----:B------:R-:W-:Y:S01]  /*0e30*/  IMAD.IADD R9, R9, 0x1, R11 ;  /* 0x0000000109097824 */ /* 0x000fe200078e020b */
[----:B------:R-:W4:Y:S01]  /*0e40*/  LDC R22, c[0x0][0x608] ;  /* 0x00018200ff167b82 */ /* 0x000f220000000800 */
[----:B------:R-:W-:-:S03]  /*0e50*/  IMAD.MOV.U32 R11, RZ, RZ, -0x1 ;  /* 0xffffffffff0b7424 */ /* 0x000fc600078e00ff */
[--C-:B0-----:R-:W-:Y:S02]  /*0e60*/  SHF.R.U64 R20, R8, R12, R9.reuse ;  /* 0x0000000c08147219 */ /* 0x101fe40000001209 */
[----:B------:R-:W-:Y:S02]  /*0e70*/  I2FP.F32.U32 R8, R14 ;  /* 0x0000000e00087245 */ /* 0x000fe40000201000 */
[----:B------:R-:W0:Y:S01]  /*0e80*/  LDC R24, c[0x0][0x658] ;  /* 0x00019600ff187b82 */ /* 0x000e220000000800 */
[----:B-1----:R-:W-:Y:S01]  /*0e90*/  ISETP.NE.U32.AND P0, PT, R26, RZ, PT ;  /* 0x000000ff1a00720c */ /* 0x002fe20003f05070 */
[----:B---3--:R-:W-:Y:S02]  /*0ea0*/  IMAD.MOV R10, RZ, RZ, -R2 ;  /* 0x000000ffff0a7224 */ /* 0x008fe400078e0a02 */
[----:B------:R-:W-:Y:S01]  /*0eb0*/  FMUL R8, R8, UR4 ;  /* 0x0000000408087c20 */ /* 0x000fe20008400000 */
[----:B------:R-:W-:Y:S02]  /*0ec0*/  SHF.R.U32.HI R9, RZ, R12, R9 ;  /* 0x0000000cff097219 */ /* 0x000fe40000011609 */
[----:B------:R-:W-:Y:S01]  /*0ed0*/  ISETP.NE.AND.EX P0, PT, R27, RZ, PT, P0 ;  /* 0x000000ff1b00720c */ /* 0x000fe20003f05300 */
[----:B------:R1:W3:Y:S01]  /*0ee0*/  F2I.U32.TRUNC.NTZ R15, R8 ;  /* 0x00000008000f7305 */ /* 0x0002e2000020f000 */
[----:B------:R-:W1:Y:S01]  /*0ef0*/  LDC R19, c[0x0][0x148] ;  /* 0x00005200ff137b82 */ /* 0x000e620000000800 */
[----:B--2---:R-:W-:-:S07]  /*0f00*/  IMAD R2, R7, R10, R6 ;  /* 0x0000000a07027224 */ /* 0x004fce00078e0206 */
[----:B------:R-:W2:Y:S01]  /*0f10*/  LDC R25, c[0x0][0x600] ;  /* 0x00018000ff197b82 */ /* 0x000ea20000000800 */
[-CC-:B----4-:R-:W-:Y:S02]  /*0f20*/  SHF.R.U64 R32, R20, R22.reuse, R9.reuse ;  /* 0x0000001614207219 */ /* 0x190fe40000001209 */
[----:B------:R-:W-:Y:S01]  /*0f30*/  SHF.R.U32.HI R7, RZ, R22, R9 ;  /* 0x00000016ff077219 */ /* 0x000fe20000011609 */
[----:B------:R-:W-:-:S04]  /*0f40*/  IMAD.MOV.U32 R9, RZ, RZ, 0x1 ;  /* 0x00000001ff097424 */ /* 0x000fc800078e00ff */
[----:B------:R-:W4:Y:S01]  /*0f50*/  LDC R28, c[0x0][0x648] ;  /* 0x00019200ff1c7b82 */ /* 0x000f220000000800 */
[-C--:B0-----:R-:W-:Y:S02]  /*0f60*/  SHF.L.U32 R6, R11, R24.reuse, RZ ;  /* 0x000000180b067219 */ /* 0x081fe400000006ff */
[--C-:B------:R-:W-:Y:S02]  /*0f70*/  SHF.R.U64 R22, R32, R24, R7.reuse ;  /* 0x0000001820167219 */ /* 0x100fe40000001207 */
[----:B------:R-:W-:Y:S02]  /*0f80*/  LOP3.LUT R13, RZ, R6, RZ, 0x33, !PT ;  /* 0x00000006ff0d7212 */ /* 0x000fe400078e33ff */
[-C--:B------:R-:W-:Y:S01]  /*0f90*/  SHF.R.U32.HI R7, RZ, R24.reuse, R7 ;  /* 0x00000018ff077219 */ /* 0x080fe20000011607 */
[----:B------:R-:W0:Y:S01]  /*0fa0*/  LDC R29, c[0x0][0x638] ;  /* 0x00018e00ff1d7b82 */ /* 0x000e220000000800 */
[----:B------:R-:W-:Y:S01]  /*0fb0*/  SHF.L.U32 R12, R9, R24, RZ ;  /* 0x00000018090c7219 */ /* 0x000fe200000006ff */
[----:B------:R-:W-:-:S06]  /*0fc0*/  IMAD.MOV.U32 R6, RZ, RZ, R22 ;  /* 0x000000ffff067224 */ /* 0x000fcc00078e0016 */
[----:B------:R-:W0:Y:S01]  /*0fd0*/  LDC R30, c[0x0][0x610] ;  /* 0x00018400ff1e7b82 */ /* 0x000e220000000800 */
[----:B-1-3--:R-:W-:Y:S05]  /*0fe0*/  @!P0 BRA `(.L_x_12) ;  /* 0x0000000000288947 */ /* 0x00afea0003800000 */
[----:B------:R-:W1:Y:S02]  /*0ff0*/  LDC R11, c[0x0][0x64c] ;  /* 0x00019300ff0b7b82 */ /* 0x000e640000000800 */
[----:B-1----:R-:W-:-:S05]  /*1000*/  IADD3 R11, P0, R22, R11, RZ ;  /* 0x0000000b160b7210 */ /* 0x002fca0007f1e0ff */
        /* <DEDUP_REMOVED lines=8> */
.L_x_12:
[----:B----4-:R-:W-:Y:S01]  /*1090*/  SHF.R.U64 R6, R6, R28, R7 ;  /* 0x0000001c06067219 */ /* 0x010fe20000001207 */
[----:B--2---:R-:W-:Y:S01]  /*10a0*/  VIADD R7, R25, 0xffffffff ;  /* 0xffffffff19077836 */ /* 0x004fe20000000000 */
[----:B------:R-:W-:Y:S01]  /*10b0*/  LOP3.LUT R13, R32, R13, RZ, 0xc0, !PT ;  /* 0x0000000d200d7212 */ /* 0x000fe200078ec0ff */
[----:B------:R-:W-:Y:S02]  /*10c0*/  IMAD.MOV R15, RZ, RZ, -R15 ;  /* 0x000000ffff0f7224 */ /* 0x000fe400078e0a0f */
[----:B------:R-:W-:Y:S01]  /*10d0*/  IMAD.MOV R8, RZ, RZ, -R6 ;  /* 0x000000ffff087224 */ /* 0x000fe200078e0a06 */
[----:B------:R-:W-:Y:S01]  /*10e0*/  LOP3.LUT R7, R20, R7, RZ, 0xc0, !PT ;  /* 0x0000000714077212 */ /* 0x000fe200078ec0ff */
[----:B------:R-:W-:Y:S02]  /*10f0*/  IMAD R13, R12, R6, R13 ;  /* 0x000000060c0d7224 */ /* 0x000fe400078e020d */
[----:B------:R-:W-:Y:S02]  /*1100*/  @P1 IMAD R2, R19, R15, R14 ;  /* 0x0000000f13021224 */ /* 0x000fe400078e020e */
[----:B0-----:R-:W-:-:S02]  /*1110*/  IMAD R6, R8, R29, R22 ;  /* 0x0000001d08067224 */ /* 0x001fc400078e0216 */
[----:B------:R-:W-:Y:S02]  /*1120*/  IMAD R2, R13, R30, R2 ;  /* 0x0000001e0d027224 */ /* 0x000fe400078e0202 */
[----:B------:R-:W-:Y:S02]  /*1130*/  IMAD R19, R6, R25, R7 ;  /* 0x0000001906137224 */ /* 0x000fe400078e0207 */
[----:B------:R-:W-:-:S03]  /*1140*/  IMAD.MOV.U32 R8, RZ, RZ, 0x1 ;  /* 0x00000001ff087424 */ /* 0x000fc600078e00ff */
[----:B------:R-:W-:Y:S02]  /*1150*/  SEL R22, R19, R2, !P1 ;  /* 0x0000000213167207 */ /* 0x000fe40004800000 */
[----:B------:R-:W-:Y:S01]  /*1160*/  SEL R19, R2, R19, !P1 ;  /* 0x0000001302137207 */ /* 0x000fe20004800000 */
[----:B------:R-:W-:-:S07]  /*1170*/  IMAD.MOV.U32 R2, RZ, RZ, R31 ;  /* 0x000000ffff027224 */ /* 0x000fce00078e001f */
.L_x_10:
[----:B------:R-:W-:Y:S05]  /*1180*/  @!P2 BRA `(.L_x_13) ;  /* 0x000000900080a947 */ /* 0x000fea0003800000 */
[----:B------:R-:W-:-:S13]  /*1190*/  ISETP.GT.U32.AND P0, PT, R33, 0x1, PT ;  /* 0x000000012100780c */ /* 0x000fda0003f04070 */
[----:B------:R-:W-:Y:S05]  /*11a0*/  @P0 EXIT ;  /* 0x000000000000094d */ /* 0x000fea0003800000 */
.L_x_14:
[----:B------:R-:W-:-:S08]  /*11b0*/  NOP ;  /* 0x0000000000007918 */ /* 0x000fd00000000000 */
[----:B------:R-:W1:Y:S02]  /*11c0*/  USETMAXREG.TRY_ALLOC.CTAPOOL UP0, 0xe8 ;  /* 0x000000e8000079c8 */ /* 0x000e640008000600 */
[----:B-1----:R-:W-:-:S13]  /*11d0*/  PLOP3.LUT P0, PT, PT, PT, UP0, 0x80, 0x0 ;  /* 0x000000000000781c */ /* 0x002fda0003f0f008 */
[----:B------:R-:W-:Y:S05]  /*11e0*/  @!P0 BRA `(.L_x_14) ;  /* 0xfffffffc00f08947 */ /* 0x000fea000383ffff */
[----:B------:R-:W-:-:S13]  /*11f0*/  LOP3.LUT P0, RZ, R8, 0xff, RZ, 0xc0, !PT ;  /* 0x000000ff08ff7812 */ /* 0x000fda000780c0ff */
[----:B------:R-:W-:Y:S05]  /*1200*/  @!P0 EXIT ;  /* 0x000000000000894d */ /* 0x000fea0003800000 */
[----:B------:R-:W1:Y:S01]  /*1210*/  S2UR UR4, SR_CgaCtaId ;  /* 0x00000000000479c3 */ /* 0x000e620000008800 */
[----:B------:R-:W-:Y:S01]  /*1220*/  VIADD R6, R5, 0xffffffff ;  /* 0xffffffff05067836 */ /* 0x000fe20000000000 */
[----:B------:R-:W-:Y:S01]  /*1230*/  SHF.R.S32.HI R0, RZ, 0x1f, R3 ;  /* 0x0000001fff007819 */ /* 0x000fe20000011403 */
[----:B------:R-:W-:Y:S01]  /*1240*/  UMOV UR41, 0x400 ;  /* 0x0000040000297882 */ /* 0x000fe20000000000 */
[----:B------:R-:W-:Y:S01]  /*1250*/  UISETP.LT.AND UP0, UPT, UR40, 0x1, UPT ;  /* 0x000000012800788c */ /* 0x000fe2000bf01270 */
[----:B------:R-:W-:Y:S01]  /*1260*/  LOP3.LUT R172, R16, 0x1, RZ, 0xfc, !PT ;  /* 0x0000000110ac7812 */ /* 0x000fe200078efcff */
[----:B------:R-:W-:Y:S01]  /*1270*/  USHF.L.U32 UR44, UR40, 0x1, URZ ;  /* 0x00000001282c7899 */ /* 0x000fe2000800063f */
[----:B------:R-:W-:Y:S01]  /*1280*/  R2UR UR42, R6 ;  /* 0x00000000062a72ca */ /* 0x000fe200000e0000 */
[----:B------:R-:W-:Y:S01]  /*1290*/  USEL UR43, UR40, 0x1, UP0 ;  /* 0x00000001282b7887 */ /* 0x000fe20008000000 */
[CC--:B------:R-:W-:Y:S02]  /*12a0*/  LEA.HI R4, R0.reuse, R3.reuse, RZ, 0x2 ;  /* 0x0000000300047211 */ /* 0x0c0fe400078f10ff */
[----:B------:R-:W-:Y:S01]  /*12b0*/  LEA.HI R0, R0, R3, RZ, 0x5 ;  /* 0x0000000300007211 */ /* 0x000fe200078f28ff */
[----:B------:R-:W-:Y:S01]  /*12c0*/  UIADD3 UR43, -UR43, UR40, URZ ;  /* 0x000000282b2b7290 */ /* 0x000fe2000fffe13f */
[----:B------:R-:W-:-:S02]  /*12d0*/  SHF.R.S32.HI R154, RZ, 0x2, R4 ;  /* 0x00000002ff9a7819 */ /* 0x000fc40000011404 */
[----:B------:R-:W-:Y:S02]  /*12e0*/  SHF.R.S32.HI R5, RZ, 0x1f, R4 ;  /* 0x0000001fff057819 */ /* 0x000fe40000011404 */
[----:B------:R-:W-:Y:S02]  /*12f0*/  LOP3.LUT R156, R4, 0xfffffffc, RZ, 0xc0, !PT ;  /* 0xfffffffc049c7812 */ /* 0x000fe400078ec0ff */
[----:B------:R-:W-:Y:S01]  /*1300*/  LEA.HI R5, R5, R154, RZ, 0x3 ;  /* 0x0000009a05057211 */ /* 0x000fe200078f18ff */
[----:B------:R-:W-:Y:S01]  /*1310*/  USHF.L.U32 UR42, UR42, 0x3, URZ ;  /* 0x000000032a2a7899 */ /* 0x000fe2000800063f */
[----:B------:R-:W-:Y:S01]  /*1320*/  ISETP.NE.AND P0, PT, R6, RZ, PT ;  /* 0x000000ff0600720c */ /* 0x000fe20003f05270 */
[----:B------:R-:W-:Y:S01]  /*1330*/  IMAD.IADD R156, R3, 0x1, -R156 ;  /* 0x00000001039c7824 */ /* 0x000fe200078e0a9c */
[----:B------:R-:W-:Y:S01]  /*1340*/  LOP3.LUT R5, R5, 0xfffffff8, RZ, 0xc0, !PT ;  /* 0xfffffff805057812 */ /* 0x000fe200078ec0ff */
[----:B-1----:R-:W-:Y:S01]  /*1350*/  ULEA UR41, UR4, UR41, 0x18 ;  /* 0x0000002904297291 */ /* 0x002fe2000f8ec03f */
[----:B------:R-:W-:Y:S01]  /*1360*/  SEL R173, RZ, 0x1, P0 ;  /* 0x00000001ffad7807 */ /* 0x000fe20000000000 */
[----:B------:R-:W-:Y:S01]  /*1370*/  IMAD.U32 R158, RZ, RZ, UR42 ;  /* 0x0000002aff9e7e24 */ /* 0x000fe2000f8e00ff */
[----:B------:R-:W-:Y:S01]  /*1380*/  ULDC UR4, c[0x0][0x284] ;  /* 0x0000a10000047ab9 */ /* 0x000fe20000000800 */
[----:B------:R-:W-:Y:S01]  /*1390*/  IMAD.IADD R154, R154, 0x1, -R5 ;  /* 0x000000019a9a7824 */ /* 0x000fe200078e0a05 */
[----:B------:R-:W-:Y:S01]  /*13a0*/  UIADD3 UR45, UR41, 0x60, URZ ;  /* 0x00000060292d7890 */ /* 0x000fe2000fffe03f */
[----:B------:R-:W-:-:S02]  /*13b0*/  SHF.R.S32.HI R5, RZ, 0x5, R0 ;  /* 0x00000005ff057819 */ /* 0x000fc40000011400 */
[C---:B------:R-:W-:Y:S02]  /*13c0*/  LOP3.LUT R160, R158.reuse, 0x8, RZ, 0xc0, !PT ;  /* 0x000000089ea07812 */ /* 0x040fe400078ec0ff */
[--C-:B------:R-:W-:Y:S01]  /*13d0*/  SHF.R.S32.HI R155, RZ, 0x1f, R154.reuse ;  /* 0x0000001fff9b7819 */ /* 0x100fe2000001149a */
[C-C-:B------:R-:W-:Y:S01]  /*13e0*/  IMAD R161, R5.reuse, -0x10, -R154.reuse ;  /* 0xfffffff005a17824 */ /* 0x140fe200078e0a9a */
[----:B------:R-:W-:Y:S01]  /*13f0*/  LOP3.LUT R158, R158, 0x8, RZ, 0xc, !PT ;  /* 0x000000089e9e7812 */ /* 0x000fe200078e0cff */
[----:B------:R-:W-:Y:S01]  /*1400*/  IMAD.U32 R157, RZ, RZ, UR45 ;  /* 0x0000002dff9d7e24 */ /* 0x000fe2000f8e00ff */
[----:B------:R-:W-:Y:S01]  /*1410*/  LOP3.LUT R160, R160, 0x18, RZ, 0x3c, !PT ;  /* 0x00000018a0a07812 */ /* 0x000fe200078e3cff */
[----:B------:R-:W-:-:S04]  /*1420*/  IMAD.WIDE R154, R5, 0x10, R154 ;  /* 0x00000010059a7825 */ /* 0x000fc800078e029a */
[----:B------:R-:W-:Y:S02]  /*1430*/  VIADD R159, R157, UR42 ;  /* 0x0000002a9d9f7c36 */ /* 0x000fe40008000000 */
[----:B------:R-:W-:-:S07]  /*1440*/  VIADD R161, R161, UR4 ;  /* 0x00000004a1a17c36 */ /* 0x000fce0008000000 */
.L_x_290:
[----:B------:R-:W-:Y:S01]  /*1450*/  SHF.L.U32 R0, R173, 0x1f, RZ ;  /* 0x0000001fad007819 */ /* 0x000fe200000006ff */
[----:B------:R-:W-:Y:S02]  /*1460*/  ULDC UR4, c[0x0][0x28c] ;  /* 0x0000a30000047ab9 */ /* 0x000fe40000000800 */
[----:B------:R-:W-:Y:S01]  /*1470*/  ISETP.LT.AND P1, PT, RZ, UR4, PT ;  /* 0x00000004ff007c0c */ /* 0x000fe2000bf21270 */
[----:B------:R-:W1:Y:S02]  /*1480*/  SYNCS.PHASECHK.TRANS64.TRYWAIT P0, [R157+UR42], R0 ;  /* 0x000000009d0075a7 */ /* 0x000e64000800016a */
[----:B-1-34-:R-:W-:Y:S10]  /*1490*/  @!P0 BRA `(.L_x_15) ;  /* 0x0000009c00d88947 */ /* 0x01aff40003800000 */
.L_x_313:
[----:B------:R-:W-:Y:S05]  /*14a0*/  @P1 BRA `(.L_x_16) ;  /* 0x0000000000401947 */ /* 0x000fea0003800000 */
[----:B-1----:R-:W-:Y:S01]  /*14b0*/  MOV R0, 0x0 ;  /* 0x0000000000007802 */ /* 0x002fe20000000f00 */
[----:B------:R-:W-:Y:S01]  /*14c0*/  ULDC.64 UR4, c[0x4][0x68] ;  /* 0x01001a0000047ab9 */ /* 0x000fe20000000a00 */
[----:B------:R-:W-:Y:S01]  /*14d0*/  ULDC.64 UR6, c[0x4][0x8] ;  /* 0x0100020000067ab9 */ /* 0x000fe20000000a00 */
[----:B------:R-:W-:Y:S01]  /*14e0*/  IMAD.U32 R4, RZ, RZ, UR4 ;  /* 0x00000004ff047e24 */ /* 0x000fe2000f8e00ff */
[----:B------:R1:W2:Y:S01]  /*14f0*/  LDC.64 R14, c[0x4][R0] ;  /* 0x01000000000e7b82 */ /* 0x0002a20000000a00 */
[----:B------:R-:W-:Y:S01]  /*1500*/  IMAD.U32 R5, RZ, RZ, UR5 ;  /* 0x00000005ff057e24 */ /* 0x000fe2000f8e00ff */
[----:B------:R-:W-:Y:S01]  /*1510*/  ULDC.64 UR4, c[0x4][0x70] ;  /* 0x01001c0000047ab9 */ /* 0x000fe20000000a00 */
[----:B------:R-:W-:Y:S02]  /*1520*/  IMAD.U32 R10, RZ, RZ, UR6 ;  /* 0x00000006ff0a7e24 */ /* 0x000fe4000f8e00ff */
[----:B------:R-:W-:Y:S02]  /*1530*/  IMAD.U32 R6, RZ, RZ, UR4 ;  /* 0x00000004ff067e24 */ /* 0x000fe4000f8e00ff */
[----:B------:R-:W-:-:S02]  /*1540*/  IMAD.U32 R7, RZ, RZ, UR5 ;  /* 0x00000005ff077e24 */ /* 0x000fc4000f8e00ff */
[----:B------:R-:W-:Y:S02]  /*1550*/  IMAD.U32 R11, RZ, RZ, UR7 ;  /* 0x00000007ff0b7e24 */ /* 0x000fe4000f8e00ff */
[----:B------:R-:W-:Y:S02]  /*1560*/  IMAD.MOV.U32 R8, RZ, RZ, 0x1e1 ;  /* 0x000001e1ff087424 */ /* 0x000fe400078e00ff */
[----:B0-----:R-:W-:Y:S02]  /*1570*/  IMAD.MOV.U32 R12, RZ, RZ, 0x1 ;  /* 0x00000001ff0c7424 */ /* 0x001fe400078e00ff */
[----:B-1----:R-:W-:-:S07]  /*1580*/  IMAD.MOV.U32 R13, RZ, RZ, RZ ;  /* 0x000000ffff0d7224 */ /* 0x002fce00078e00ff */
[----:B------:R-:W-:-:S07]  /*1590*/  LEPC R20, `(.L_x_16) ;  /* 0x000000001014794e */ /* 0x000fce0000000000 */
[----:B--2--5:R-:W-:Y:S05]  /*15a0*/  CALL.ABS.NOINC R14 ;  /* 0x000000000e007343 */ /* 0x024fea0003c00000 */
.L_x_16:
[----:B------:R-:W-:-:S13]  /*15b0*/  ISETP.NE.AND P0, PT, R172, 0x3, PT ;  /* 0x00000003ac00780c */ /* 0x000fda0003f05270 */
[----:B------:R-:W-:Y:S05]  /*15c0*/  @!P0 BRA `(.L_x_17) ;  /* 0x0000000000048947 */ /* 0x000fea0003800000 */
[----:B------:R-:W-:Y:S01]  /*15d0*/  BPT.TRAP 0x1 ;  /* 0x000000040000795c */ /* 0x000fe20000300000 */
.L_x_17:
[----:B------:R-:W-:Y:S02]  /*15e0*/  IMAD.U32 R3, RZ, RZ, UR38 ;  /* 0x00000026ff037e24 */ /* 0x000fe4000f8e00ff */
[----:B-1----:R-:W-:-:S03]  /*15f0*/  IMAD.U32 R0, RZ, RZ, UR39 ;  /* 0x00000027ff007e24 */ /* 0x002fc6000f8e00ff */
[----:B------:R-:W-:Y:S02]  /*1600*/  LEA R3, R3, UR41, 0x3 ;  /* 0x0000002903037c11 */ /* 0x000fe4000f8e18ff */
[----:B------:R-:W-:-:S04]  /*1610*/  SHF.L.U32 R0, R0, 0x1f, RZ ;  /* 0x0000001f00007819 */ /* 0x000fc800000006ff */
[----:B------:R1:W2:Y:S01]  /*1620*/  SYNCS.PHASECHK.TRANS64.TRYWAIT P1, [R3+URZ], R0 ;  /* 0x00000000030075a7 */ /* 0x0002a2000802017f */
[----:B------:R-:W-:Y:S05]  /*1630*/  @!P0 BRA `(.L_x_18) ;  /* 0x0000000000048947 */ /* 0x000fea0003800000 */
[----:B------:R-:W-:Y:S01]  /*1640*/  BPT.TRAP 0x1 ;  /* 0x000000040000795c */ /* 0x000fe20000300000 */
.L_x_18:
[----:B------:R-:W-:-:S05]  /*1650*/  IMAD.U32 R4, RZ, RZ, UR43 ;  /* 0x0000002bff047e24 */ /* 0x000fca000f8e00ff */
[----:B------:R-:W-:Y:S01]  /*1660*/  ISETP.GE.AND P2, PT, R4, 0x1, PT ;  /* 0x000000010400780c */ /* 0x000fe20003f46270 */
[----:B--2---:R-:W-:-:S12]  /*1670*/  @P1 BRA `(.L_x_19) ;  /* 0x0000000000081947 */ /* 0x004fd80003800000 */
[----:B------:R-:W2:Y:S02]  /*1680*/  SYNCS.PHASECHK.TRANS64.TRYWAIT P1, [R3+URZ], R0 ;  /* 0x00000000030075a7 */ /* 0x000ea4000802017f */
[----:B--2---:R-:W-:Y:S05]  /*1690*/  @!P1 BRA `(.L_x_20) ;  /* 0x0000009c006c9947 */ /* 0x004fea0003800000 */
.L_x_19:
[----:B------:R-:W-:Y:S05]  /*16a0*/  WARPSYNC.ALL ;  /* 0x0000000000007948 */ /* 0x000fea0003800000 */
[----:B------:R-:W-:Y:S01]  /*16b0*/  UIADD3 UR5, UR41, 0xa180, URZ ;  /* 0x0000a18029057890 */ /* 0x000fe2000fffe03f */
[----:B------:R-:W-:Y:S01]  /*16c0*/  WARPGROUP.ARRIVE ;  /* 0x00000000000079c5 */ /* 0x000fe20000000000 */
[----:B------:R-:W-:Y:S02]  /*16d0*/  UIADD3 UR4, UR41, 0x180, URZ ;  /* 0x0000018029047890 */ /* 0x000fe4000fffe03f */
[----:B------:R-:W-:Y:S02]  /*16e0*/  USHF.R.U32.HI UR5, URZ, 0x4, UR5 ;  /* 0x000000043f057899 */ /* 0x000fe40008011605 */
[----:B------:R-:W-:-:S02]  /*16f0*/  USHF.R.U32.HI UR4, URZ, 0x4, UR4 ;  /* 0x000000043f047899 */ /* 0x000fc40008011604 */
[----:B------:R-:W-:Y:S02]  /*1700*/  ULOP3.LUT UR5, UR5, 0x3fff, URZ, 0xc0, !UPT ;  /* 0x00003fff05057892 */ /* 0x000fe4000f8ec03f */
[----:B------:R-:W-:Y:S02]  /*1710*/  ULOP3.LUT UR8, UR4, 0x3fff, URZ, 0xc0, !UPT ;  /* 0x00003fff04087892 */ /* 0x000fe4000f8ec03f */
[----:B------:R-:W-:Y:S02]  /*1720*/  ULOP3.LUT UR9, UR5, 0x10000, URZ, 0xfc, !UPT ;  /* 0x0001000005097892 */ /* 0x000fe4000f8efc3f */
[----:B------:R-:W-:Y:S02]  /*1730*/  ULEA UR10, UR38, UR8, 0x9 ;  /* 0x00000008260a7291 */ /* 0x000fe4000f8e483f */
[----:B------:R-:W-:Y:S01]  /*1740*/  ULEA UR11, UR38, UR9, 0xb ;  /* 0x00000009260b7291 */ /* 0x000fe2000f8e583f */
[----:B------:R-:W-:Y:S01]  /*1750*/  UMOV UR5, 0x40000040 ;  /* 0x4000004000057882 */ /* 0x000fe20000000000 */
[----:B------:R-:W-:-:S03]  /*1760*/  UMOV UR7, 0x40000040 ;  /* 0x4000004000077882 */ /* 0x000fc60000000000 */
[----:B------:R-:W-:Y:S02]  /*1770*/  UMOV UR4, UR10 ;  /* 0x0000000a00047c82 */ /* 0x000fe40008000000 */
[----:B------:R-:W-:Y:S02]  /*1780*/  UMOV UR6, UR11 ;  /* 0x0000000b00067c82 */ /* 0x000fe40008000000 */
[----:B------:R-:W-:Y:S01]  /*1790*/  HGMMA.64x256x16.F32 R24, gdesc[UR4].tnspA, RZ, !UPT, gsb0 ;  /* 0x23e00000041879f0 */ /* 0x000fe2000c0008ff */
[----:B------:R-:W-:Y:S02]  /*17a0*/  UIADD3 UR4, UR10, 0x80, URZ ;  /* 0x000000800a047890 */ /* 0x000fe4000fffe03f */
[----:B------:R-:W-:Y:S01]  /*17b0*/  UIADD3 UR6, UR11, 0x2, URZ ;  /* 0x000000020b067890 */ /* 0x000fe2000fffe03f */
[----:B------:R-:W-:Y:S01]  /*17c0*/  UMOV UR5, 0x40000040 ;  /* 0x4000004000057882 */ /* 0x000fe20000000000 */
[----:B------:R-:W-:Y:S01]  /*17d0*/  UMOV UR7, 0x40000040 ;  /* 0x4000004000077882 */ /* 0x000fe20000000000 */
[----:B------:R-:W-:-:S02]  /*17e0*/  WARPGROUP.DEPBAR.LE gsb0, 0x0 ;  /* 0x00008000000079c5 */ /* 0x000fc40000010000 */
[----:B------:R-:W-:-:S15]  /*17f0*/  WARPGROUP.ARRIVE ;  /* 0x00000000000079c5 */ /* 0x000fde0000000000 */
[----:B------:R-:W-:-:S05]  /*1800*/  NOP ;  /* 0x0000000000007918 */ /* 0x000fca0000000000 */
[----:B------:R-:W-:Y:S01]  /*1810*/  HGMMA.64x256x16.F32 R24, gdesc[UR4].tnspA, R24, gsb0 ;  /* 0x23e00000041879f0 */ /* 0x000fe20008000818 */
[----:B------:R-:W-:Y:S02]  /*1820*/  UIADD3 UR4, UR10, 0x100, URZ ;  /* 0x000001000a047890 */ /* 0x000fe4000fffe03f */
[----:B------:R-:W-:Y:S01]  /*1830*/  UIADD3 UR6, UR11, 0x4, URZ ;  /* 0x000000040b067890 */ /* 0x000fe2000fffe03f */
[----:B------:R-:W-:Y:S01]  /*1840*/  UMOV UR5, 0x40000040 ;  /* 0x4000004000057882 */ /* 0x000fe20000000000 */
[----:B------:R-:W-:Y:S01]  /*1850*/  UMOV UR7, 0x40000040 ;  /* 0x4000004000077882 */ /* 0x000fe20000000000 */
[----:B------:R-:W-:Y:S02]  /*1860*/  WARPGROUP.DEPBAR.LE gsb0, 0x0 ;  /* 0x00008000000079c5 */ /* 0x000fe40000010000 */
        /* <DEDUP_REMOVED lines=10> */
[----:B------:R-:W-:Y:S03]  /*1910*/  HGMMA.64x256x16.F32 R24, gdesc[UR4].tnspA, R24, gsb0 ;  /* 0x23e00000041879f0 */ /* 0x000fe60008000818 */
[----:B------:R-:W-:Y:S02]  /*1920*/  WARPGROUP.DEPBAR.LE gsb0, 0x0 ;  /* 0x00008000000079c5 */ /* 0x000fe40000010000 */
[----:B------:R-:W-:Y:S05]  /*1930*/  @!P2 BRA `(.L_x_21) ;  /* 0x00000004001ca947 */ /* 0x000fea0003800000 */
[----:B------:R-:W-:Y:S01]  /*1940*/  UIADD3 UR4, UR38, 0x1, URZ ;  /* 0x0000000126047890 */ /* 0x000fe2000fffe03f */
[----:B-12---:R-:W-:Y:S01]  /*1950*/  IMAD.U32 R0, RZ, RZ, UR43 ;  /* 0x0000002bff007e24 */ /* 0x006fe2000f8e00ff */
[----:B------:R-:W-:Y:S02]  /*1960*/  UMOV UR11, UR38 ;  /* 0x00000026000b7c82 */ /* 0x000fe40008000000 */
[----:B------:R-:W-:-:S04]  /*1970*/  UISETP.NE.AND UP0, UPT, UR4, 0x5, UPT ;  /* 0x000000050400788c */ /* 0x000fc8000bf05270 */
[----:B------:R-:W-:Y:S02]  /*1980*/  USEL UR5, URZ, 0x1, UP0 ;  /* 0x000000013f057887 */ /* 0x000fe40008000000 */
[----:B------:R-:W-:Y:S02]  /*1990*/  USEL UR10, UR4, URZ, UP0 ;  /* 0x0000003f040a7287 */ /* 0x000fe40008000000 */
[----:B------:R-:W-:-:S06]  /*19a0*/  ULOP3.LUT UR5, UR39, UR5, URZ, 0x3c, !UPT ;  /* 0x0000000527057292 */ /* 0x000fcc000f8e3c3f */
[----:B------:R-:W-:-:S07]  /*19b0*/  IMAD.U32 R5, RZ, RZ, UR5 ;  /* 0x00000005ff057e24 */ /* 0x000fce000f8e00ff */
.L_x_28:
[----:B-12---:R-:W-:Y:S05]  /*19c0*/  @!P0 BRA `(.L_x_22) ;  /* 0x0000000000048947 */ /* 0x006fea0003800000 */
[----:B------:R-:W-:Y:S01]  /*19d0*/  BPT.TRAP 0x1 ;  /* 0x000000040000795c */ /* 0x000fe20000300000 */
.L_x_22:
[----:B------:R-:W-:Y:S01]  /*19e0*/  ULEA UR4, UR10, UR41, 0x3 ;  /* 0x000000290a047291 */ /* 0x000fe2000f8e183f */
[----:B------:R-:W-:-:S08]  /*19f0*/  SHF.L.U32 R3, R5, 0x1f, RZ ;  /* 0x0000001f05037819 */ /* 0x000fd000000006ff */
[----:B------:R1:W2:Y:S01]  /*1a00*/  SYNCS.PHASECHK.TRANS64.TRYWAIT P1, [UR4], R3 ;  /* 0x00000003ff0075a7 */ /* 0x0002a20008020144 */
[----:B------:R-:W-:Y:S05]  /*1a10*/  @!P0 BRA `(.L_x_23) ;  /* 0x0000000000048947 */ /* 0x000fea0003800000 */
[----:B------:R-:W-:Y:S01]  /*1a20*/  BPT.TRAP 0x1 ;  /* 0x000000040000795c */ /* 0x000fe20000300000 */
.L_x_23:
[----:B--2---:R-:W-:Y:S05]  /*1a30*/  @P1 BRA `(.L_x_24) ;  /* 0x0000000000081947 */ /* 0x004fea0003800000 */
[----:B------:R-:W2:Y:S02]  /*1a40*/  SYNCS.PHASECHK.TRANS64.TRYWAIT P1, [UR4], R3 ;  /* 0x00000003ff0075a7 */ /* 0x000ea40008020144 */
[----:B--2---:R-:W-:Y:S05]  /*1a50*/  @!P1 BRA `(.L_x_25) ;  /* 0x0000009800909947 */ /* 0x004fea0003800000 */
.L_x_24:
[----:B------:R-:W-:Y:S01]  /*1a60*/  ULEA UR12, UR10, UR8, 0x9 ;  /* 0x000000080a0c7291 */ /* 0x000fe2000f8e483f */
[----:B------:R-:W-:Y:S01]  /*1a70*/  WARPGROUP.ARRIVE ;  /* 0x00000000000079c5 */ /* 0x000fe20000000000 */
[----:B------:R-:W-:Y:S01]  /*1a80*/  ULEA UR13, UR10, UR9, 0xb ;  /* 0x000000090a0d7291 */ /* 0x000fe2000f8e583f */
[----:B------:R-:W-:Y:S01]  /*1a90*/  UMOV UR5, 0x40000040 ;  /* 0x4000004000057882 */ /* 0x000fe20000000000 */
[----:B------:R-:W-:-:S03]  /*1aa0*/  UMOV UR7, 0x40000040 ;  /* 0x4000004000077882 */ /* 0x000fc60000000000 */
[----:B------:R-:W-:Y:S02]  /*1ab0*/  UMOV UR4, UR12 ;  /* 0x0000000c00047c82 */ /* 0x000fe40008000000 */
[----:B------:R-:W-:Y:S02]  /*1ac0*/  UMOV UR6, UR13 ;  /* 0x0000000d00067c82 */ /* 0x000fe40008000000 */
[----:B------:R-:W-:Y:S01]  /*1ad0*/  HGMMA.64x256x16.F32 R24, gdesc[UR4].tnspA, R24, gsb0 ;  /* 0x23e00000041879f0 */ /* 0x000fe20008000818 */
        /* <DEDUP_REMOVED lines=26> */
[----:B------:R-:W-:Y:S01]  /*1c80*/  BPT.TRAP 0x1 ;  /* 0x000000040000795c */ /* 0x000fe20000300000 */
.L_x_26:
[----:B------:R-:W-:Y:S01]  /*1c90*/  ULEA UR4, UR11, UR41, 0x3 ;  /* 0x000000290b047291 */ /* 0x000fe2000f8e183f */
[----:B------:R-:W-:-:S03]  /*1ca0*/  ISETP.GT.U32.AND P1, PT, R16, 0x1, PT ;  /* 0x000000011000780c */ /* 0x000fc60003f24070 */
[----:B------:R-:W-:-:S04]  /*1cb0*/  UIADD3 UR4, UR4, 0x28, URZ ;  /* 0x0000002804047890 */ /* 0x000fc8000fffe03f */
[----:B------:R-:W-:-:S09]  /*1cc0*/  UPRMT UR4, URZ, 0x654, UR4 ;  /* 0x000006543f047896 */ /* 0x000fd20008000004 */
[----:B------:R-:W-:Y:S01]  /*1cd0*/  SYNCS.ARRIVE.TRANS64.RED.A1T0 RZ, [UR4], RZ ;  /* 0x000000ffffff79a7 */ /* 0x000fe20008100404 */
[----:B------:R-:W-:Y:S05]  /*1ce0*/  @P1 BRA `(.L_x_27) ;  /* 0x0000000000041947 */ /* 0x000fea0003800000 */
[----:B------:R-:W-:Y:S01]  /*1cf0*/  BPT.TRAP 0x1 ;  /* 0x000000040000795c */ /* 0x000fe20000300000 */
.L_x_27:
[----:B------:R-:W-:Y:S01]  /*1d00*/  UIADD3 UR10, UR10, 0x1, URZ ;  /* 0x000000010a0a7890 */ /* 0x000fe2000fffe03f */
[C---:B------:R-:W-:Y:S01]  /*1d10*/  ISETP.GT.AND P1, PT, R0.reuse, 0x1, PT ;  /* 0x000000010000780c */ /* 0x040fe20003f24270 */
[----:B------:R-:W-:Y:S01]  /*1d20*/  UIADD3 UR11, UR11, 0x1, URZ ;  /* 0x000000010b0b7890 */ /* 0x000fe2000fffe03f */
[----:B------:R-:W-:Y:S01]  /*1d30*/  VIADD R0, R0, 0xffffffff ;  /* 0xffffffff00007836 */ /* 0x000fe20000000000 */
[----:B------:R-:W-:Y:S02]  /*1d40*/  UISETP.NE.AND UP0, UPT, UR10, 0x5, UPT ;  /* 0x000000050a00788c */ /* 0x000fe4000bf05270 */
[----:B------:R-:W-:Y:S02]  /*1d50*/  UISETP.NE.AND UP1, UPT, UR11, 0x5, UPT ;  /* 0x000000050b00788c */ /* 0x000fe4000bf25270 */
[----:B------:R-:W-:Y:S02]  /*1d60*/  USEL UR4, URZ, 0x1, UP0 ;  /* 0x000000013f047887 */ /* 0x000fe40008000000 */
[----:B------:R-:W-:-:S02]  /*1d70*/  USEL UR10, UR10, URZ, UP0 ;  /* 0x0000003f0a0a7287 */ /* 0x000fc40008000000 */
[----:B------:R-:W-:Y:S02]  /*1d80*/  USEL UR11, UR11, URZ, UP1 ;  /* 0x0000003f0b0b7287 */ /* 0x000fe40008800000 */
[----:B------:R-:W-:Y:S01]  /*1d90*/  LOP3.LUT R5, R5, UR4, RZ, 0x3c, !PT ;  /* 0x0000000405057c12 */ /* 0x000fe2000f8e3cff */
[----:B------:R-:W-:Y:S09]  /*1da0*/  @P1 BRA `(.L_x_28) ;  /* 0xfffffffc00041947 */ /* 0x000ff2000383ffff */
.L_x_21:
[----:B-12---:R-:W1:Y:S01]  /*1db0*/  LDC R0, c[0x0][0x28c] ;  /* 0x0000a300ff007b82 */ /* 0x006e620000000800 */
[----:B------:R2:W-:Y:S01]  /*1dc0*/  SYNCS.ARRIVE.TRANS64.A1T0 RZ, [R158+UR45], RZ ;  /* 0x000000ff9eff79a7 */ /* 0x0005e2000810002d */
[----:B-1----:R-:W-:-:S13]  /*1dd0*/  ISETP.GE.AND P1, PT, R0, 0x1, PT ;  /* 0x000000010000780c */ /* 0x002fda0003f26270 */
[----:B--2---:R-:W-:Y:S05]  /*1de0*/  @!P1 BRA `(.L_x_29) ;  /* 0x0000000000349947 */ /* 0x004fea0003800000 */
[----:B------:R-:W-:Y:S05]  /*1df0*/  @!P0 BRA `(.L_x_30) ;  /* 0x0000000000048947 */ /* 0x000fea0003800000 */
[----:B------:R-:W-:Y:S01]  /*1e00*/  BPT.TRAP 0x1 ;  /* 0x000000040000795c */ /* 0x000fe20000300000 */
.L_x_30:
[----:B------:R-:W-:Y:S01]  /*1e10*/  UIADD3 UR6, UR43, UR38, URZ ;  /* 0x000000262b067290 */ /* 0x000fe2000fffe03f */
[----:B------:R-:W-:-:S03]  /*1e20*/  ISETP.GT.U32.AND P0, PT, R16, 0x1, PT ;  /* 0x000000011000780c */ /* 0x000fc60003f04070 */
[----:B------:R-:W-:-:S04]  /*1e30*/  UIMAD.WIDE.U32 UR4, UR6, -0x33333333, URZ ;  /* 0xcccccccd060478a5 */ /* 0x000fc8000f8e003f */
[----:B------:R-:W-:-:S04]  /*1e40*/  USHF.R.U32.HI UR4, URZ, 0x2, UR5 ;  /* 0x000000023f047899 */ /* 0x000fc80008011605 */
[----:B------:R-:W-:-:S04]  /*1e50*/  UIMAD UR6, UR4, -0x5, UR6 ;  /* 0xfffffffb040678a4 */ /* 0x000fc8000f8e0206 */
[----:B------:R-:W-:-:S04]  /*1e60*/  ULEA UR6, UR6, UR41, 0x3 ;  /* 0x0000002906067291 */ /* 0x000fc8000f8e183f */
[----:B------:R-:W-:-:S04]  /*1e70*/  UIADD3 UR6, UR6, 0x28, URZ ;  /* 0x0000002806067890 */ /* 0x000fc8000fffe03f */
[----:B------:R-:W-:-:S09]  /*1e80*/  UPRMT UR6, URZ, 0x654, UR6 ;  /* 0x000006543f067896 */ /* 0x000fd20008000006 */
[----:B------:R-:W-:Y:S01]  /*1e90*/  SYNCS.ARRIVE.TRANS64.RED.A1T0 RZ, [UR6], RZ ;  /* 0x000000ffffff79a7 */ /* 0x000fe20008100406 */
[----:B------:R-:W-:Y:S05]  /*1ea0*/  @P0 BRA `(.L_x_29) ;  /* 0x0000000000040947 */ /* 0x000fea0003800000 */
[----:B------:R-:W-:Y:S01]  /*1eb0*/  BPT.TRAP 0x1 ;  /* 0x000000040000795c */ /* 0x000fe20000300000 */
.L_x_29:
[----:B------:R-:W-:Y:S01]  /*1ec0*/  SHF.L.U32 R0, R173, 0x1f, RZ ;  /* 0x0000001fad007819 */ /* 0x000fe200000006ff */
[----:B------:R-:W-:Y:S01]  /*1ed0*/  UIADD3 UR38, UR44, UR38, URZ ;  /* 0x000000262c267290 */ /* 0x000fe2000fffe03f */
[----:B------:R-:W1:Y:S01]  /*1ee0*/  LDC R15, c[0x0][0x288] ;  /* 0x0000a200ff0f7b82 */ /* 0x000e620000000800 */
[----:B------:R-:W-:Y:S01]  /*1ef0*/  UISETP.GE.U32.AND UP1, UPT, UR44, 0x5, UPT ;  /* 0x000000052c00788c */ /* 0x000fe2000bf26070 */
[----:B------:R-:W-:Y:S01]  /*1f00*/  IMAD.SHL.U32 R8, R156, 0x2, RZ ;  /* 0x000000029c087824 */ /* 0x000fe200078e00ff */
[----:B------:R-:W-:Y:S02]  /*1f10*/  UISETP.GT.U32.AND UP0, UPT, UR38, 0x4, UPT ;  /* 0x000000042600788c */ /* 0x000fe4000bf04070 */
[----:B------:R-:W-:Y:S02]  /*1f20*/  UIMAD.WIDE.U32 UR4, UR38, -0x33333333, URZ ;  /* 0xcccccccd260478a5 */ /* 0x000fe4000f8e003f */
[----:B------:R-:W-:Y:S01]  /*1f30*/  UISETP.LT.U32.AND UP0, UPT, UR44, 0x5, UP0 ;  /* 0x000000052c00788c */ /* 0x000fe20008701070 */
[----:B------:R-:W2:Y:S01]  /*1f40*/  SYNCS.PHASECHK.TRANS64.TRYWAIT P0, [R157+UR42+0x10], R0 ;  /* 0x000010009d0075a7 */ /* 0x000ea2000800016a */
[----:B------:R-:W-:Y:S01]  /*1f50*/  USHF.R.U32.HI UR4, URZ, 0x2, UR5 ;  /* 0x000000023f047899 */ /* 0x000fe20008011605 */
[----:B------:R-:W-:Y:S01]  /*1f60*/  SHF.R.S32.HI R9, RZ, 0x1f, R8 ;  /* 0x0000001fff097819 */ /* 0x000fe20000011408 */
[----:B------:R-:W-:-:S02]  /*1f70*/  USEL UR6, URZ, 0x1, !UP0 ;  /* 0x000000013f067887 */ /* 0x000fc4000c000000 */
[----:B------:R-:W-:Y:S02]  /*1f80*/  UIMAD UR38, UR4, -0x5, UR38 ;  /* 0xfffffffb042678a4 */ /* 0x000fe4000f8e0226 */
[----:B------:R-:W-:-:S04]  /*1f90*/  ULOP3.LUT UR39, UR39, UR6, URZ, 0x3c, !UPT ;  /* 0x0000000627277292 */ /* 0x000fc8000f8e3c3f */
[----:B------:R-:W-:Y:S01]  /*1fa0*/  @UP1 ULOP3.LUT UR39, UR39, 0x1, UR4, 0x78, !UPT ;  /* 0x0000000127271892 */ /* 0x000fe2000f8e7804 */
[----:B-12---:R-:W-:Y:S11]  /*1fb0*/  @!P0 BRA `(.L_x_31) ;  /* 0x0000009400508947 */ /* 0x006ff60003800000 */
.L_x_314:
[----:B------:R-:W-:Y:S01]  /*1fc0*/  IMAD.SHL.U32 R14, R19, 0x40, RZ ;  /* 0x00000040130e7824 */ /* 0x000fe200078e00ff */
[----:B------:R-:W-:Y:S01]  /*1fd0*/  ULDC UR6, c[0x0][0x284] ;  /* 0x0000a10000067ab9 */ /* 0x000fe20000000800 */
[----:B0-----:R-:W-:Y:S01]  /*1fe0*/  IMAD.SHL.U32 R12, R22, 0x100, RZ ;  /* 0x00000100160c7824 */ /* 0x001fe200078e00ff */
[----:B------:R-:W-:Y:S01]  /*1ff0*/  SHF.R.S32.HI R165, RZ, 0x1f, R2 ;  /* 0x0000001fffa57819 */ /* 0x000fe20000011402 */
[----:B------:R-:W-:Y:S01]  /*2000*/  ULDC.64 UR4, c[0x0][0x5d0] ;  /* 0x0001740000047ab9 */ /* 0x000fe20000000a00 */
[----:B------:R-:W-:Y:S01]  /*2010*/  ISETP.GE.AND P0, PT, R14, UR6, PT ;  /* 0x000000060e007c0c */ /* 0x000fe2000bf06270 */
[----:B------:R-:W-:Y:S01]  /*2020*/  IMAD.WIDE.U32 R4, R2, UR4, R8 ;  /* 0x0000000402047c25 */ /* 0x000fe2000f8e0008 */
[----:B------:R-:W-:Y:S02]  /*2030*/  SHF.R.S32.HI R13, RZ, 0x1f, R12 ;  /* 0x0000001fff0d7819 */ /* 0x000fe4000001140c */
[C---:B------:R-:W-:Y:S01]  /*2040*/  ISETP.GE.OR P0, PT, R12.reuse, R15, P0 ;  /* 0x0000000f0c00720c */ /* 0x040fe20000706670 */
[----:B------:R-:W-:Y:S01]  /*2050*/  IMAD R3, R165, UR4, RZ ;  /* 0x00000004a5037c24 */ /* 0x000fe2000f8e02ff */
[----:B------:R-:W-:-:S03]  /*2060*/  IADD3 R6, P1, R12, R4, RZ ;  /* 0x000000040c067210 */ /* 0x000fc60007f3e0ff */
[----:B------:R-:W-:-:S05]  /*2070*/  IMAD R3, R2, UR5, R3 ;  /* 0x0000000502037c24 */ /* 0x000fca000f8e0203 */
[----:B------:R-:W-:-:S03]  /*2080*/  IADD3.X R7, R13, R5, R3, P1, !PT ;  /* 0x000000050d077210 */ /* 0x000fc60000ffe403 */
[----:B------:R-:W-:Y:S05]  /*2090*/  @P0 BRA `(.L_x_32) ;  /* 0x0000007c000c0947 */ /* 0x000fea0003800000 */
[----:B------:R-:W0:Y:S01]  /*20a0*/  LDC.64 R10, c[0x0][0x5c8] ;  /* 0x00017200ff0a7b82 */ /* 0x000e220000000a00 */
[----:B-----5:R-:W-:Y:S01]  /*20b0*/  FSETP.NEU.AND P0, PT, R152, RZ, PT ;  /* 0x000000ff9800720b */ /* 0x020fe20003f0d000 */
[----:B------:R-:W-:Y:S01]  /*20c0*/  IMAD R3, R156, -0x2, R15 ;  /* 0xfffffffe9c037824 */ /* 0x000fe200078e020f */
[----:B------:R-:W-:Y:S01]  /*20d0*/  BSSY B0, `(.L_x_32) ;  /* 0x00007bf000007945 */ /* 0x000fe20003800000 */
[----:B------:R-:W-:-:S04]  /*20e0*/  IMAD.WIDE R162, R19, 0x40, R154 ;  /* 0x0000004013a27825 */ /* 0x000fc800078e029a */
[----:B-1----:R-:W-:Y:S02]  /*20f0*/  IMAD.IADD R0, R3, 0x1, -R12 ;  /* 0x0000000103007824 */ /* 0x002fe400078e0a0c */
[----:B------:R-:W-:-:S03]  /*2100*/  IMAD.IADD R3, R161, 0x1, -R14 ;  /* 0x00000001a1037824 */ /* 0x000fc600078e0a0e */
[----:B------:R-:W-:-:S04]  /*2110*/  ISETP.GT.AND P2, PT, R0, RZ, PT ;  /* 0x000000ff0000720c */ /* 0x000fc80003f44270 */
[----:B------:R-:W-:Y:S01]  /*2120*/  ISETP.GT.AND P1, PT, R3, RZ, P2 ;  /* 0x000000ff0300720c */ /* 0x000fe20001724270 */
[-C--:B0-----:R-:W-:Y:S02]  /*2130*/  IMAD R4, R163, R10.reuse, RZ ;  /* 0x0000000aa3047224 */ /* 0x081fe400078e02ff */
[----:B------:R-:W-:-:S04]  /*2140*/  IMAD.WIDE.U32 R6, R162, R10, R6 ;  /* 0x0000000aa2067225 */ /* 0x000fc800078e0006 */
[----:B------:R-:W-:-:S04]  /*2150*/  IMAD R5, R162, R11, R4 ;  /* 0x0000000ba2057224 */ /* 0x000fc800078e0204 */
[----:B------:R-:W-:Y:S01]  /*2160*/  IMAD.IADD R179, R7, 0x1, R5 ;  /* 0x0000000107b37824 */ /* 0x000fe200078e0205 */
[----:B------:R-:W-:Y:S06]  /*2170*/  @!P0 BRA `(.L_x_33) ;  /* 0x0000005400a08947 */ /* 0x000fec0003800000 */
[----:B------:R-:W0:Y:S01]  /*2180*/  LDC.64 R20, c[0x0][0x5b8] ;  /* 0x00016e00ff147b82 */ /* 0x000e220000000a00 */
[----:B------:R-:W-:-:S07]  /*2190*/  ULDC.64 UR4, c[0x0][0x5c0] ;  /* 0x0001700000047ab9 */ /* 0x000fce0000000a00 */
[----:B------:R-:W1:Y:S08]  /*21a0*/  LDC.64 R166, c[0x0][0x5b0] ;  /* 0x00016c00ffa67b82 */ /* 0x000e700000000a00 */
[----:B------:R-:W2:Y:S01]  /*21b0*/  LDC.64 R14, c[0x0][0x5a8] ;  /* 0x00016a00ff0e7b82 */ /* 0x000ea20000000a00 */
[-C--:B0-----:R-:W-:Y:S02]  /*21c0*/  IMAD R7, R165, R20.reuse, RZ ;  /* 0x00000014a5077224 */ /* 0x081fe400078e02ff */
[----:B------:R-:W-:-:S04]  /*21d0*/  IMAD.WIDE.U32 R4, R2, R20, R8 ;  /* 0x0000001402047225 */ /* 0x000fc800078e0008 */
[----:B------:R-:W-:Y:S01]  /*21e0*/  IMAD R175, R2, R21, R7 ;  /* 0x0000001502af7224 */ /* 0x000fe200078e0207 */
[----:B------:R-:W-:Y:S01]  /*21f0*/  IADD3 R164, P0, R12, R4, RZ ;  /* 0x000000040ca47210 */ /* 0x000fe20007f1e0ff */
[----:B-1----:R-:W-:-:S03]  /*2200*/  IMAD R4, R163, R166, RZ ;  /* 0x000000a6a3047224 */ /* 0x002fc600078e02ff */
[----:B------:R-:W-:Y:S01]  /*2210*/  IADD3.X R165, R13, R5, R175, P0, !PT ;  /* 0x000000050da57210 */ /* 0x000fe200007fe4af */
[C---:B------:R-:W-:Y:S02]  /*2220*/  IMAD R177, R162.reuse, R167, R4 ;  /* 0x000000a7a2b17224 */ /* 0x040fe400078e0204 */
[----:B------:R-:W-:-:S04]  /*2230*/  IMAD.WIDE.U32 R4, R162, R166, R164 ;  /* 0x000000a6a2047225 */ /* 0x000fc800078e00a4 */
[----:B------:R-:W-:Y:S01]  /*2240*/  IMAD.IADD R5, R5, 0x1, R177 ;  /* 0x0000000105057824 */ /* 0x000fe200078e02b1 */
[----:B--2---:R-:W-:-:S04]  /*2250*/  LEA R168, P0, R4, R14, 0x1 ;  /* 0x0000000e04a87211 */ /* 0x004fc800078008ff */
[----:B------:R-:W-:-:S05]  /*2260*/  LEA.HI.X R169, R4, R15, R5, 0x1, P0 ;  /* 0x0000000f04a97211 */ /* 0x000fca00000f0c05 */
[----:B------:R0:W2:Y:S01]  /*2270*/  @P1 LDG.E.LTC128B.U16 R19, desc[UR36][R168.64] ;  /* 0x00000024a8131981 */ /* 0x0000a2000c1e1520 */
[----:B------:R-:W-:Y:S01]  /*2280*/  IMAD.WIDE.U32 R4, R162, R166, R12 ;  /* 0x000000a6a2047225 */ /* 0x000fe200078e000c */
[----:B------:R-:W-:Y:S02]  /*2290*/  BSSY B1, `(.L_x_34) ;  /* 0x0000014000017945 */ /* 0x000fe40003800000 */
[----:B------:R-:W-:-:S04]  /*22a0*/  IADD3 R170, P0, R8, R4, RZ ;  /* 0x0000000408aa7210 */ /* 0x000fc80007f1e0ff */
[----:B------:R-:W-:Y:S01]  /*22b0*/  IADD3.X R171, R9, R177, R5, P0, !PT ;  /* 0x000000b109ab7210 */ /* 0x000fe200007fe405 */
[----:B0-----:R-:W-:Y:S01]  /*22c0*/  IMAD.SHL.U32 R168, R166, 0x8, RZ ;  /* 0x00000008a6a87824 */ /* 0x001fe200078e00ff */
[----:B------:R-:W-:Y:S02]  /*22d0*/  LEA R4, P0, R6, UR4, 0x1 ;  /* 0x0000000406047c11 */ /* 0x000fe4000f8008ff */
[----:B------:R-:W-:Y:S01]  /*22e0*/  SHF.L.U64.HI R169, R166, 0x3, R167 ;  /* 0x00000003a6a97819 */ /* 0x000fe200000102a7 */
[----:B------:R-:W-:Y:S01]  /*22f0*/  IMAD.WIDE.U32 R170, R2, R20, R170 ;  /* 0x0000001402aa7225 */ /* 0x000fe200078e00aa */
[----:B------:R-:W-:Y:S02]  /*2300*/  LEA.HI.X R5, R6, UR5, R179, 0x1, P0 ;  /* 0x0000000506057c11 */ /* 0x000fe400080f0cb3 */
[----:B------:R-:W-:Y:S02]  /*2310*/  ISETP.GT.AND P0, PT, R0, 0x1, PT ;  /* 0x000000010000780c */ /* 0x000fe40003f04270 */
[----:B------:R-:W-:-:S02]  /*2320*/  LEA R6, P4, R170, R14, 0x1 ;  /* 0x0000000eaa067211 */ /* 0x000fc400078808ff */
[----:B------:R-:W-:Y:S01]  /*2330*/  ISETP.GT.AND P3, PT, R3, RZ, P0 ;  /* 0x000000ff0300720c */ /* 0x000fe20000764270 */
[----:B--2---:R-:W-:-:S05]  /*2340*/  HADD2.F32 R7, -RZ, R19.H0_H0 ;  /* 0x20000013ff077230 */ /* 0x004fca0000004100 */
[----:B------:R-:W-:-:S04]  /*2350*/  FMUL R7, R7, R152 ;  /* 0x0000009807077220 */ /* 0x000fc80000400000 */
[----:B------:R-:W-:-:S05]  /*2360*/  FFMA R7, R24, R153, R7 ;  /* 0x0000009918077223 */ /* 0x000fca0000000007 */
[----:B------:R-:W-:Y:S01]  /*2370*/  F2FP.F16.F32.PACK_AB R21, RZ, R7 ;  /* 0x00000007ff15723e */ /* 0x000fe200000000ff */
[----:B------:R-:W-:-:S04]  /*2380*/  IMAD.IADD R7, R175, 0x1, R171 ;  /* 0x00000001af077824 */ /* 0x000fc800078e02ab */
[----:B------:R0:W-:Y:S01]  /*2390*/  @P1 STG.E.U16 desc[UR36][R4.64], R21 ;  /* 0x0000001504001986 */ /* 0x0001e2000c101524 */
[----:B------:R-:W-:Y:S01]  /*23a0*/  LEA.HI.X R7, R170, R15, R7, 0x1, P4 ;  /* 0x0000000faa077211 */ /* 0x000fe200020f0c07 */
[----:B------:R-:W-:Y:S06]  /*23b0*/  @!P3 BRA `(.L_x_35) ;  /* 0x000000000004b947 */ /* 0x000fec0003800000 */
[----:B------:R1:W5:Y:S02]  /*23c0*/  LDG.E.LTC128B.U16 R19, desc[UR36][R6.64+0x2] ;  /* 0x0000022406137981 */ /* 0x000364000c1e1520 */
.L_x_35:
[----:B------:R-:W-:Y:S05]  /*23d0*/  BSYNC B1 ;  /* 0x0000000000017941 */ /* 0x000fea0003800000 */
.L_x_34:
[----:B0----5:R-:W-:Y:S01]  /*23e0*/  HADD2.F32 R21, -RZ, R19.H0_H0 ;  /* 0x20000013ff157230 */ /* 0x021fe20000004100 */
[----:B------:R-:W-:Y:S01]  /*23f0*/  ISETP.GT.AND P2, PT, R3, 0x8, P2 ;  /* 0x000000080300780c */ /* 0x000fe20001744270 */
[----:B------:R-:W-:-:S04]  /*2400*/  IMAD.WIDE.U32 R168, R162, R166, R168 ;  /* 0x000000a6a2a87225 */ /* 0x000fc800078e00a8 */
[----:B------:R-:W-:Y:S01]  /*2410*/  FMUL R22, R21, R152 ;  /* 0x0000009815167220 */ /* 0x000fe20000400000 */
[----:B------:R-:W-:Y:S01]  /*2420*/  IMAD.IADD R177, R177, 0x1, R169 ;  /* 0x00000001b1b17824 */ /* 0x000fe200078e02a9 */
[----:B------:R-:W-:Y:S02]  /*2430*/  IADD3 R21, P1, R164, R168, RZ ;  /* 0x000000a8a4157210 */ /* 0x000fe40007f3e0ff */
[----:B------:R-:W-:-:S03]  /*2440*/  FFMA R22, R25, R153, R22 ;  /* 0x0000009919167223 */ /* 0x000fc60000000016 */
[----:B------:R-:W-:Y:S01]  /*2450*/  IMAD.X R164, R177, 0x1, R165, P1 ;  /* 0x00000001b1a47824 */ /* 0x000fe200008e06a5 */
[C---:B------:R-:W-:Y:S02]  /*2460*/  LEA R24, P1, R21.reuse, R14, 0x1 ;  /* 0x0000000e15187211 */ /* 0x040fe400078208ff */
[----:B------:R-:W-:Y:S02]  /*2470*/  F2FP.F16.F32.PACK_AB R22, RZ, R22 ;  /* 0x00000016ff16723e */ /* 0x000fe400000000ff */
[----:B------:R-:W-:Y:S02]  /*2480*/  LEA.HI.X R25, R21, R15, R164, 0x1, P1 ;  /* 0x0000000f15197211 */ /* 0x000fe400008f0ca4 */
[----:B------:R-:W-:Y:S02]  /*2490*/  PRMT R21, R22, 0x7610, R21 ;  /* 0x0000761016157816 */ /* 0x000fe40000000015 */
[----:B------:R-:W-:-:S03]  /*24a0*/  PRMT R22, R19, 0x7610, R22 ;  /* 0x0000761013167816 */ /* 0x000fc60000000016 */
[----:B------:R0:W-:Y:S04]  /*24b0*/  @P3 STG.E.U16 desc[UR36][R4.64+0x2], R21 ;  /* 0x0000021504003986 */ /* 0x0001e8000c101524 */
[----:B------:R-:W2:Y:S01]  /*24c0*/  @P2 LDG.E.LTC128B.U16 R22, desc[UR36][R24.64] ;  /* 0x0000002418162981 */ /* 0x000ea2000c1e1520 */
[----:B------:R-:W-:Y:S01]  /*24d0*/  IADD3 R8, P1, P3, R8, R168, R12 ;  /* 0x000000a808087210 */ /* 0x000fe20007b3e00c */
[----:B------:R-:W-:Y:S01]  /*24e0*/  BSSY B1, `(.L_x_36) ;  /* 0x0000011000017945 */ /* 0x000fe20003800000 */
[C---:B------:R-:W-:Y:S02]  /*24f0*/  SHF.L.U64.HI R11, R10.reuse, 0x4, R11 ;  /* 0x000000040a0b7819 */ /* 0x040fe4000001020b */
[----:B------:R-:W-:Y:S02]  /*2500*/  IADD3.X R9, R9, R177, R13, P1, P3 ;  /* 0x000000b109097210 */ /* 0x000fe40000fe640d */
[----:B------:R-:W-:-:S02]  /*2510*/  LEA R10, P1, R10, R4, 0x4 ;  /* 0x000000040a0a7211 */ /* 0x000fc400078220ff */
[----:B------:R-:W-:Y:S01]  /*2520*/  ISETP.GT.AND P0, PT, R3, 0x8, P0 ;  /* 0x000000080300780c */ /* 0x000fe20000704270 */
[----:B0-----:R-:W-:-:S04]  /*2530*/  IMAD.WIDE.U32 R20, R2, R20, R8 ;  /* 0x0000001402147225 */ /* 0x001fc800078e0008 */
[----:B------:R-:W-:Y:S01]  /*2540*/  IMAD.X R11, R11, 0x1, R5, P1 ;  /* 0x000000010b0b7824 */ /* 0x000fe200008e0605 */
[----:B------:R-:W-:Y:S01]  /*2550*/  LEA R8, P3, R20, R14, 0x1 ;  /* 0x0000000e14087211 */ /* 0x000fe200078608ff */
[----:B------:R-:W-:-:S05]  /*2560*/  IMAD.IADD R2, R175, 0x1, R21 ;  /* 0x00000001af027824 */ /* 0x000fca00078e0215 */
[----:B------:R-:W-:Y:S01]  /*2570*/  LEA.HI.X R9, R20, R15, R2, 0x1, P3 ;  /* 0x0000000f14097211 */ /* 0x000fe200018f0c02 */
[----:B--2---:R-:W-:-:S05]  /*2580*/  HADD2.F32 R19, -RZ, R22.H0_H0 ;  /* 0x20000016ff137230 */ /* 0x004fca0000004100 */
[----:B------:R-:W-:-:S04]  /*2590*/  FMUL R19, R19, R152 ;  /* 0x0000009813137220 */ /* 0x000fc80000400000 */
[----:B------:R-:W-:-:S05]  /*25a0*/  FFMA R19, R26, R153, R19 ;  /* 0x000000991a137223 */ /* 0x000fca0000000013 */
[----:B------:R-:W-:-:S05]  /*25b0*/  F2FP.F16.F32.PACK_AB R19, RZ, R19 ;  /* 0x00000013ff13723e */ /* 0x000fca00000000ff */
[----:B------:R0:W-:Y:S01]  /*25c0*/  @P2 STG.E.U16 desc[UR36][R10.64], R19 ;  /* 0x000000130a002986 */ /* 0x0001e2000c101524 */
[----:B------:R-:W-:Y:S05]  /*25d0*/  @!P0 BRA `(.L_x_37) ;  /* 0x0000000000048947 */ /* 0x000fea0003800000 */
[----:B------:R2:W5:Y:S02]  /*25e0*/  LDG.E.LTC128B.U16 R22, desc[UR36][R8.64+0x2] ;  /* 0x0000022408167981 */ /* 0x000564000c1e1520 */
.L_x_37:
[----:B------:R-:W-:Y:S05]  /*25f0*/  BSYNC B1 ;  /* 0x0000000000017941 */ /* 0x000fea0003800000 */
.L_x_36:
[----:B-----5:R-:W-:Y:S01]  /*2600*/  HADD2.F32 R13, -RZ, R22.H0_H0 ;  /* 0x20000016ff0d7230 */ /* 0x020fe20000004100 */
[----:B------:R-:W-:Y:S01]  /*2610*/  ISETP.GT.AND P1, PT, R0, 0x8, PT ;  /* 0x000000080000780c */ /* 0x000fe20003f24270 */
[----:B------:R-:W-:Y:S03]  /*2620*/  BSSY B1, `(.L_x_38) ;  /* 0x0000008000017945 */ /* 0x000fe60003800000 */
[----:B------:R-:W-:Y:S01]  /*2630*/  FMUL R2, R13, R152 ;  /* 0x000000980d027220 */ /* 0x000fe20000400000 */
[----:B------:R-:W-:-:S03]  /*2640*/  ISETP.GT.AND P2, PT, R3, RZ, P1 ;  /* 0x000000ff0300720c */ /* 0x000fc60000f44270 */
[----:B------:R-:W-:-:S05]  /*2650*/  FFMA R2, R27, R153, R2 ;  /* 0x000000991b027223 */ /* 0x000fca0000000002 */
[----:B------:R-:W-:-:S05]  /*2660*/  F2FP.F16.F32.PACK_AB R2, RZ, R2 ;  /* 0x00000002ff02723e */ /* 0x000fca00000000ff */
[----:B------:R3:W-:Y:S01]  /*2670*/  @P0 STG.E.U16 desc[UR36][R10.64+0x2], R2 ;  /* 0x000002020a000986 */ /* 0x0007e2000c101524 */
[----:B------:R-:W-:Y:S05]  /*2680*/  @!P2 BRA `(.L_x_39) ;  /* 0x000000000004a947 */ /* 0x000fea0003800000 */
[----:B------:R4:W5:Y:S02]  /*2690*/  LDG.E.LTC128B.U16 R22, desc[UR36][R6.64+0x10] ;  /* 0x0000102406167981 */ /* 0x000964000c1e1520 */
.L_x_39:
[----:B------:R-:W-:Y:S05]  /*26a0*/  BSYNC B1 ;  /* 0x0000000000017941 */ /* 0x000fea0003800000 */
.L_x_38:
        /* <DEDUP_REMOVED lines=10> */
.L_x_41:
[----:B------:R-:W-:Y:S05]  /*2750*/  BSYNC B1 ;  /* 0x0000000000017941 */ /* 0x000fea0003800000 */
.L_x_40:
[----:B0----5:R-:W-:Y:S01]  /*2760*/  HADD2.F32 R13, -RZ, R22.H0_H0 ;  /* 0x20000016ff0d7230 */ /* 0x021fe20000004100 */
[----:B------:R-:W-:Y:S01]  /*2770*/  ISETP.GT.AND P1, PT, R3, 0x8, P1 ;  /* 0x000000080300780c */ /* 0x000fe20000f24270 */
[----:B------:R-:W-:Y:S03]  /*2780*/  BSSY B1, `(.L_x_42) ;  /* 0x0000007000017945 */ /* 0x000fe60003800000 */
[----:B---3--:R-:W-:-:S04]  /*2790*/  FMUL R2, R13, R152 ;  /* 0x000000980d027220 */ /* 0x008fc80000400000 */
[----:B------:R-:W-:-:S05]  /*27a0*/  FFMA R2, R29, R153, R2 ;  /* 0x000000991d027223 */ /* 0x000fca0000000002 */
[----:B------:R-:W-:-:S05]  /*27b0*/  F2FP.F16.F32.PACK_AB R2, RZ, R2 ;  /* 0x00000002ff02723e */ /* 0x000fca00000000ff */
[----:B------:R0:W-:Y:S01]  /*27c0*/  @P3 STG.E.U16 desc[UR36][R4.64+0x12], R2 ;  /* 0x0000120204003986 */ /* 0x0001e2000c101524 */
[----:B------:R-:W-:Y:S05]  /*27d0*/  @!P1 BRA `(.L_x_43) ;  /* 0x0000000000049947 */ /* 0x000fea0003800000 */
[----:B------:R3:W5:Y:S02]  /*27e0*/  LDG.E.LTC128B.U16 R22, desc[UR36][R8.64+0x10] ;  /* 0x0000102408167981 */ /* 0x000764000c1e1520 */
.L_x_43:
[----:B------:R-:W-:Y:S05]  /*27f0*/  BSYNC B1 ;  /* 0x0000000000017941 */ /* 0x000fea0003800000 */
.L_x_42:
[----:B-----5:R-:W-:Y:S01]  /*2800*/  HADD2.F32 R13, -RZ, R22.H0_H0 ;  /* 0x20000016ff0d7230 */ /* 0x020fe20000004100 */
[----:B------:R-:W-:Y:S01]  /*2810*/  ISETP.GT.AND P0, PT, R3, 0x8, P0 ;  /* 0x000000080300780c */ /* 0x000fe20000704270 */
[----:B------:R-:W-:Y:S03]  /*2820*/  BSSY B1, `(.L_x_44) ;  /* 0x0000007000017945 */ /* 0x000fe60003800000 */
[----:B------:R-:W-:-:S04]  /*2830*/  FMUL R13, R13, R152 ;  /* 0x000000980d0d7220 */ /* 0x000fc80000400000 */
[----:B------:R-:W-:-:S05]  /*2840*/  FFMA R13, R30, R153, R13 ;  /* 0x000000991e0d7223 */ /* 0x000fca000000000d */
[----:B------:R-:W-:-:S05]  /*2850*/  F2FP.F16.F32.PACK_AB R13, RZ, R13 ;  /* 0x0000000dff0d723e */ /* 0x000fca00000000ff */
[----:B------:R0:W-:Y:S01]  /*2860*/  @P1 STG.E.U16 desc[UR36][R10.64+0x10], R13 ;  /* 0x0000100d0a001986 */ /* 0x0001e2000c101524 */
[----:B------:R-:W-:Y:S05]  /*2870*/  @!P0 BRA `(.L_x_45) ;  /* 0x0000000000048947 */ /* 0x000fea0003800000 */
[----:B------:R0:W5:Y:S02]  /*2880*/  LDG.E.LTC128B.U16 R22, desc[UR36][R8.64+0x12] ;  /* 0x0000122408167981 */ /* 0x000164000c1e1520 */
.L_x_45:
[----:B------:R-:W-:Y:S05]  /*2890*/  BSYNC B1 ;  /* 0x0000000000017941 */ /* 0x000fea0003800000 */
.L_x_44:
[----:B0----5:R-:W-:Y:S01]  /*28a0*/  HADD2.F32 R13, -RZ, R22.H0_H0 ;  /* 0x20000016ff0d7230 */ /* 0x021fe20000004100 */
        /* <DEDUP_REMOVED lines=9> */
.L_x_47:
[----:B------:R-:W-:Y:S05]  /*2940*/  BSYNC B1 ;  /* 0x0000000000017941 */ /* 0x000fea0003800000 */
.L_x_46:
        /* <DEDUP_REMOVED lines=10> */
.L_x_49:
[----:B------:R-:W-:Y:S05]  /*29f0*/  BSYNC B1 ;  /* 0x0000000000017941 */ /* 0x000fea0003800000 */
.L_x_48:
[----:B0----5:R-:W-:Y:S01]  /*2a00*/  HADD2.F32 R13, -RZ, R22.H0_H0 ;  /* 0x20000016ff0d7230 */ /* 0x021fe20000004100 */
        /* <DEDUP_REMOVED lines=8> */
.L_x_51:
[----:B------:R-:W-:Y:S05]  /*2a90*/  BSYNC B1 ;  /* 0x0000000000017941 */ /* 0x000fea0003800000 */
.L_x_50:
        /* <DEDUP_REMOVED lines=9> */
.L_x_53:
[----:B------:R-:W-:Y:S05]  /*2b30*/  BSYNC B1 ;  /* 0x0000000000017941 */ /* 0x000fea0003800000 */
.L_x_52:
        /* <DEDUP_REMOVED lines=10> */
.L_x_55:
[----:B------:R-:W-:Y:S05]  /*2be0*/  BSYNC B1 ;  /* 0x0000000000017941 */ /* 0x000fea0003800000 */
.L_x_54:
        /* <DEDUP_REMOVED lines=10> */
.L_x_57:
[----:B------:R-:W-:Y:S05]  /*2c90*/  BSYNC B1 ;  /* 0x0000000000017941 */ /* 0x000fea0003800000 */
.L_x_56:
        /* <DEDUP_REMOVED lines=9> */
.L_x_59:
[----:B------:R-:W-:Y:S05]  /*2d30*/  BSYNC B1 ;  /* 0x0000000000017941 */ /* 0x000fea0003800000 */
.L_x_58:
        /* <DEDUP_REMOVED lines=9> */
.L_x_61:
[----:B------:R-:W-:Y:S05]  /*2dd0*/  BSYNC B1 ;  /* 0x0000000000017941 */ /* 0x000fea0003800000 */
.L_x_60:
        /* <DEDUP_REMOVED lines=10> */
.L_x_63:
[----:B------:R-:W-:Y:S05]  /*2e80*/  BSYNC B1 ;  /* 0x0000000000017941 */ /* 0x000fea0003800000 */
.L_x_62:
        /* <DEDUP_REMOVED lines=10> */
.L_x_65:
[----:B------:R-:W-:Y:S05]  /*2f30*/  BSYNC B1 ;  /* 0x0000000000017941 */ /* 0x000fea0003800000 */
.L_x_64:
        /* <DEDUP_REMOVED lines=9> */
.L_x_67:
[----:B------:R-:W-:Y:S05]  /*2fd0*/  BSYNC B1 ;  /* 0x0000000000017941 */ /* 0x000fea0003800000 */
.L_x_66:
        /* <DEDUP_REMOVED lines=9> */
.L_x_69:
[----:B------:R-:W-:Y:S05]  /*3070*/  BSYNC B1 ;  /* 0x0000000000017941 */ /* 0x000fea0003800000 */
.L_x_68:
        /* <DEDUP_REMOVED lines=10> */
.L_x_71:
[----:B------:R-:W-:Y:S05]  /*3120*/  BSYNC B1 ;  /* 0x0000000000017941 */ /* 0x000fea0003800000 */
.L_x_70:
        /* <DEDUP_REMOVED lines=10> */
.L_x_73:
[----:B------:R-:W-:Y:S05]  /*31d0*/  BSYNC B1 ;  /* 0x0000000000017941 */ /* 0x000fea0003800000 */
.L_x_72:
        /* <DEDUP_REMOVED lines=9> */
.L_x_75:
[----:B------:R-:W-:Y:S05]  /*3270*/  BSYNC B1 ;  /* 0x0000000000017941 */ /* 0x000fea0003800000 */
.L_x_74:
        /* <DEDUP_REMOVED lines=9> */
.L_x_77:
[----:B------:R-:W-:Y:S05]  /*3310*/  BSYNC B1 ;  /* 0x0000000000017941 */ /* 0x000fea0003800000 */
.L_x_76:
        /* <DEDUP_REMOVED lines=10> */
.L_x_79:
[----:B------:R-:W-:Y:S05]  /*33c0*/  BSYNC B1 ;  /* 0x0000000000017941 */ /* 0x000fea0003800000 */
.L_x_78:
        /* <DEDUP_REMOVED lines=10> */
.L_x_81:
[----:B------:R-:W-:Y:S05]  /*3470*/  BSYNC B1 ;  /* 0x0000000000017941 */ /* 0x000fea0003800000 */
.L_x_80:
        /* <DEDUP_REMOVED lines=9> */
.L_x_83:
[----:B------:R-:W-:Y:S05]  /*3510*/  BSYNC B1 ;  /* 0x0000000000017941 */ /* 0x000fea0003800000 */
.L_x_82:
        /* <DEDUP_REMOVED lines=9> */
.L_x_85:
[----:B------:R-:W-:Y:S05]  /*35b0*/  BSYNC B1 ;  /* 0x0000000000017941 */ /* 0x000fea0003800000 */
.L_x_84:
        /* <DEDUP_REMOVED lines=10> */
.L_x_87:
[----:B------:R-:W-:Y:S05]  /*3660*/  BSYNC B1 ;  /* 0x0000000000017941 */ /* 0x000fea0003800000 */
.L_x_86:
        /* <DEDUP_REMOVED lines=10> */
.L_x_89:
[----:B------:R-:W-:Y:S05]  /*3710*/  BSYNC B1 ;  /* 0x0000000000017941 */ /* 0x000fea0003800000 */
.L_x_88:
        /* <DEDUP_REMOVED lines=9> */
.L_x_91:
[----:B------:R-:W-:Y:S05]  /*37b0*/  BSYNC B1 ;  /* 0x0000000000017941 */ /* 0x000fea0003800000 */
.L_x_90:
        /* <DEDUP_REMOVED lines=9> */
.L_x_93:
[----:B------:R-:W-:Y:S05]  /*3850*/  BSYNC B1 ;  /* 0x0000000000017941 */ /* 0x000fea0003800000 */
.L_x_92:
        /* <DEDUP_REMOVED lines=10> */
.L_x_95:
[----:B------:R-:W-:Y:S05]  /*3900*/  BSYNC B1 ;  /* 0x0000000000017941 */ /* 0x000fea0003800000 */
.L_x_94:
        /* <DEDUP_REMOVED lines=10> */
.L_x_97:
[----:B------:R-:W-:Y:S05]  /*39b0*/  BSYNC B1 ;  /* 0x0000000000017941 */ /* 0x000fea0003800000 */
.L_x_96:
        /* <DEDUP_REMOVED lines=9> */
.L_x_99:
[----:B------:R-:W-:Y:S05]  /*3a50*/  BSYNC B1 ;  /* 0x0000000000017941 */ /* 0x000fea0003800000 */
.L_x_98:
        /* <DEDUP_REMOVED lines=9> */
.L_x_101:
[----:B------:R-:W-:Y:S05]  /*3af0*/  BSYNC B1 ;  /* 0x0000000000017941 */ /* 0x000fea0003800000 */
.L_x_100:
        /* <DEDUP_REMOVED lines=10> */
.L_x_103:
[----:B------:R-:W-:Y:S05]  /*3ba0*/  BSYNC B1 ;  /* 0x0000000000017941 */ /* 0x000fea0003800000 */
.L_x_102:
        /* <DEDUP_REMOVED lines=10> */
.L_x_105:
[----:B------:R-:W-:Y:S05]  /*3c50*/  BSYNC B1 ;  /* 0x0000000000017941 */ /* 0x000fea0003800000 */
.L_x_104:
        /* <DEDUP_REMOVED lines=9> */
.L_x_107:
[----:B------:R-:W-:Y:S05]  /*3cf0*/  BSYNC B1 ;  /* 0x0000000000017941 */ /* 0x000fea0003800000 */
.L_x_106:
        /* <DEDUP_REMOVED lines=9> */
.L_x_109:
[----:B------:R-:W-:Y:S05]  /*3d90*/  BSYNC B1 ;  /* 0x0000000000017941 */ /* 0x000fea0003800000 */
.L_x_108:
        /* <DEDUP_REMOVED lines=10> */
.L_x_111:
[----:B------:R-:W-:Y:S05]  /*3e40*/  BSYNC B1 ;  /* 0x0000000000017941 */ /* 0x000fea0003800000 */
.L_x_110:
        /* <DEDUP_REMOVED lines=10> */
.L_x_113:
[----:B------:R-:W-:Y:S05]  /*3ef0*/  BSYNC B1 ;  /* 0x0000000000017941 */ /* 0x000fea0003800000 */
.L_x_112:
        /* <DEDUP_REMOVED lines=9> */
.L_x_115:
[----:B------:R-:W-:Y:S05]  /*3f90*/  BSYNC B1 ;  /* 0x0000000000017941 */ /* 0x000fea0003800000 */
.L_x_114:
        /* <DEDUP_REMOVED lines=9> */
.L_x_117:
[----:B------:R-:W-:Y:S05]  /*4030*/  BSYNC B1 ;  /* 0x0000000000017941 */ /* 0x000fea0003800000 */
.L_x_116:
        /* <DEDUP_REMOVED lines=10> */
.L_x_119:
[----:B------:R-:W-:Y:S05]  /*40e0*/  BSYNC B1 ;  /* 0x0000000000017941 */ /* 0x000fea0003800000 */
.L_x_118:
        /* <DEDUP_REMOVED lines=10> */
.L_x_121:
[----:B------:R-:W-:Y:S05]  /*4190*/  BSYNC B1 ;  /* 0x0000000000017941 */ /* 0x000fea0003800000 */
.L_x_120:
        /* <DEDUP_REMOVED lines=9> */
.L_x_123:
[----:B------:R-:W-:Y:S05]  /*4230*/  BSYNC B1 ;  /* 0x0000000000017941 */ /* 0x000fea0003800000 */
.L_x_122:
        /* <DEDUP_REMOVED lines=9> */
.L_x_125:
[----:B------:R-:W-:Y:S05]  /*42d0*/  BSYNC B1 ;  /* 0x0000000000017941 */ /* 0x000fea0003800000 */
.L_x_124:
        /* <DEDUP_REMOVED lines=10> */
.L_x_127:
[----:B------:R-:W-:Y:S05]  /*4380*/  BSYNC B1 ;  /* 0x0000000000017941 */ /* 0x000fea0003800000 */
.L_x_126:
        /* <DEDUP_REMOVED lines=10> */
.L_x_129:
[----:B------:R-:W-:Y:S05]  /*4430*/  BSYNC B1 ;  /* 0x0000000000017941 */ /* 0x000fea0003800000 */
.L_x_128:
        /* <DEDUP_REMOVED lines=9> */
.L_x_131:
[----:B------:R-:W-:Y:S05]  /*44d0*/  BSYNC B1 ;  /* 0x0000000000017941 */ /* 0x000fea0003800000 */
.L_x_130:
        /* <DEDUP_REMOVED lines=9> */
.L_x_133:
[----:B------:R-:W-:Y:S05]  /*4570*/  BSYNC B1 ;  /* 0x0000000000017941 */ /* 0x000fea0003800000 */
.L_x_132:
        /* <DEDUP_REMOVED lines=10> */
.L_x_135:
[----:B------:R-:W-:Y:S05]  /*4620*/  BSYNC B1 ;  /* 0x0000000000017941 */ /* 0x000fea0003800000 */
.L_x_134:
        /* <DEDUP_REMOVED lines=10> */
.L_x_137:
[----:B------:R-:W-:Y:S05]  /*46d0*/  BSYNC B1 ;  /* 0x0000000000017941 */ /* 0x000fea0003800000 */
.L_x_136:
        /* <DEDUP_REMOVED lines=9> */
.L_x_139:
[----:B------:R-:W-:Y:S05]  /*4770*/  BSYNC B1 ;  /* 0x0000000000017941 */ /* 0x000fea0003800000 */
.L_x_138:
        /* <DEDUP_REMOVED lines=9> */
.L_x_141:
[----:B------:R-:W-:Y:S05]  /*4810*/  BSYNC B1 ;  /* 0x0000000000017941 */ /* 0x000fea0003800000 */
.L_x_140:
        /* <DEDUP_REMOVED lines=10> */
.L_x_143:
[----:B------:R-:W-:Y:S05]  /*48c0*/  BSYNC B1 ;  /* 0x0000000000017941 */ /* 0x000fea0003800000 */
.L_x_142:
        /* <DEDUP_REMOVED lines=10> */
.L_x_145:
[----:B------:R-:W-:Y:S05]  /*4970*/  BSYNC B1 ;  /* 0x0000000000017941 */ /* 0x000fea0003800000 */
.L_x_144:
        /* <DEDUP_REMOVED lines=9> */
.L_x_147:
[----:B------:R-:W-:Y:S05]  /*4a10*/  BSYNC B1 ;  /* 0x0000000000017941 */ /* 0x000fea0003800000 */
.L_x_146:
        /* <DEDUP_REMOVED lines=9> */
.L_x_149:
[----:B------:R-:W-:Y:S05]  /*4ab0*/  BSYNC B1 ;  /* 0x0000000000017941 */ /* 0x000fea0003800000 */
.L_x_148:
        /* <DEDUP_REMOVED lines=10> */
.L_x_151:
[----:B------:R-:W-:Y:S05]  /*4b60*/  BSYNC B1 ;  /* 0x0000000000017941 */ /* 0x000fea0003800000 */
.L_x_150:
        /* <DEDUP_REMOVED lines=10> */
.L_x_153:
[----:B------:R-:W-:Y:S05]  /*4c10*/  BSYNC B1 ;  /* 0x0000000000017941 */ /* 0x000fea0003800000 */
.L_x_152:
        /* <DEDUP_REMOVED lines=9> */
.L_x_155:
[----:B------:R-:W-:Y:S05]  /*4cb0*/  BSYNC B1 ;  /* 0x0000000000017941 */ /* 0x000fea0003800000 */
.L_x_154:
        /* <DEDUP_REMOVED lines=9> */
.L_x_157:
[----:B------:R-:W-:Y:S05]  /*4d50*/  BSYNC B1 ;  /* 0x0000000000017941 */ /* 0x000fea0003800000 */
.L_x_156:
        /* <DEDUP_REMOVED lines=10> */
.L_x_159:
[----:B------:R-:W-:Y:S05]  /*4e00*/  BSYNC B1 ;  /* 0x0000000000017941 */ /* 0x000fea0003800000 */
.L_x_158:
        /* <DEDUP_REMOVED lines=10> */
.L_x_161:
[----:B------:R-:W-:Y:S05]  /*4eb0*/  BSYNC B1 ;  /* 0x0000000000017941 */ /* 0x000fea0003800000 */
.L_x_160:
        /* <DEDUP_REMOVED lines=9> */
.L_x_163:
[----:B------:R-:W-:Y:S05]  /*4f50*/  BSYNC B1 ;  /* 0x0000000000017941 */ /* 0x000fea0003800000 */
.L_x_162:
        /* <DEDUP_REMOVED lines=9> */
.L_x_165:
[----:B------:R-:W-:Y:S05]  /*4ff0*/  BSYNC B1 ;  /* 0x0000000000017941 */ /* 0x000fea0003800000 */
.L_x_164:
        /* <DEDUP_REMOVED lines=10> */
.L_x_167:
[----:B------:R-:W-:Y:S05]  /*50a0*/  BSYNC B1 ;  /* 0x0000000000017941 */ /* 0x000fea0003800000 */
.L_x_166:
        /* <DEDUP_REMOVED lines=10> */
.L_x_169:
[----:B------:R-:W-:Y:S05]  /*5150*/  BSYNC B1 ;  /* 0x0000000000017941 */ /* 0x000fea0003800000 */
.L_x_168:
        /* <DEDUP_REMOVED lines=9> */
.L_x_171:
[----:B------:R-:W-:Y:S05]  /*51f0*/  BSYNC B1 ;  /* 0x0000000000017941 */ /* 0x000fea0003800000 */
.L_x_170:
        /* <DEDUP_REMOVED lines=9> */
.L_x_173:
[----:B------:R-:W-:Y:S05]  /*5290*/  BSYNC B1 ;  /* 0x0000000000017941 */ /* 0x000fea0003800000 */
.L_x_172:
        /* <DEDUP_REMOVED lines=10> */
.L_x_175:
[----:B------:R-:W-:Y:S05]  /*5340*/  BSYNC B1 ;  /* 0x0000000000017941 */ /* 0x000fea0003800000 */
.L_x_174:
        /* <DEDUP_REMOVED lines=10> */
.L_x_177:
[----:B------:R-:W-:Y:S05]  /*53f0*/  BSYNC B1 ;  /* 0x0000000000017941 */ /* 0x000fea0003800000 */
.L_x_176:
        /* <DEDUP_REMOVED lines=9> */
.L_x_179:
[----:B------:R-:W-:Y:S05]  /*5490*/  BSYNC B1 ;  /* 0x0000000000017941 */ /* 0x000fea0003800000 */
.L_x_178:
        /* <DEDUP_REMOVED lines=9> */
.L_x_181:
[----:B------:R-:W-:Y:S05]  /*5530*/  BSYNC B1 ;  /* 0x0000000000017941 */ /* 0x000fea0003800000 */
.L_x_180:
        /* <DEDUP_REMOVED lines=10> */
.L_x_183:
[----:B------:R-:W-:Y:S05]  /*55e0*/  BSYNC B1 ;  /* 0x0000000000017941 */ /* 0x000fea0003800000 */
.L_x_182:
        /* <DEDUP_REMOVED lines=10> */
.L_x_185:
[----:B------:R-:W-:Y:S05]  /*5690*/  BSYNC B1 ;  /* 0x0000000000017941 */ /* 0x000fea0003800000 */
.L_x_184:
        /* <DEDUP_REMOVED lines=9> */
.L_x_187:
[----:B------:R-:W-:Y:S05]  /*5730*/  BSYNC B1 ;  /* 0x0000000000017941 */ /* 0x000fea0003800000 */
.L_x_186:
        /* <DEDUP_REMOVED lines=9> */
.L_x_189:
[----:B------:R-:W-:Y:S05]  /*57d0*/  BSYNC B1 ;  /* 0x0000000000017941 */ /* 0x000fea0003800000 */
.L_x_188:
        /* <DEDUP_REMOVED lines=10> */
.L_x_191:
[----:B------:R-:W-:Y:S05]  /*5880*/  BSYNC B1 ;  /* 0x0000000000017941 */ /* 0x000fea0003800000 */
.L_x_190:
        /* <DEDUP_REMOVED lines=10> */
.L_x_193:
[----:B------:R-:W-:Y:S05]  /*5930*/  BSYNC B1 ;  /* 0x0000000000017941 */ /* 0x000fea0003800000 */
.L_x_192:
        /* <DEDUP_REMOVED lines=9> */
.L_x_195:
[----:B------:R-:W-:Y:S05]  /*59d0*/  BSYNC B1 ;  /* 0x0000000000017941 */ /* 0x000fea0003800000 */
.L_x_194:
        /* <DEDUP_REMOVED lines=9> */
.L_x_197:
[----:B------:R-:W-:Y:S05]  /*5a70*/  BSYNC B1 ;  /* 0x0000000000017941 */ /* 0x000fea0003800000 */
.L_x_196:
        /* <DEDUP_REMOVED lines=10> */
.L_x_199:
[----:B------:R-:W-:Y:S05]  /*5b20*/  BSYNC B1 ;  /* 0x0000000000017941 */ /* 0x000fea0003800000 */
.L_x_198:
        /* <DEDUP_REMOVED lines=10> */
.L_x_201:
[----:B------:R-:W-:Y:S05]  /*5bd0*/  BSYNC B1 ;  /* 0x0000000000017941 */ /* 0x000fea0003800000 */
.L_x_200:
        /* <DEDUP_REMOVED lines=9> */
.L_x_203:
[----:B------:R-:W-:Y:S05]  /*5c70*/  BSYNC B1 ;  /* 0x0000000000017941 */ /* 0x000fea0003800000 */
.L_x_202:
        /* <DEDUP_REMOVED lines=9> */
.L_x_205:
[----:B------:R-:W-:Y:S05]  /*5d10*/  BSYNC B1 ;  /* 0x0000000000017941 */ /* 0x000fea0003800000 */
.L_x_204:
        /* <DEDUP_REMOVED lines=10> */
.L_x_207:
[----:B------:R-:W-:Y:S05]  /*5dc0*/  BSYNC B1 ;  /* 0x0000000000017941 */ /* 0x000fea0003800000 */
.L_x_206:
        /* <DEDUP_REMOVED lines=10> */
.L_x_209:
[----:B------:R-:W-:Y:S05]  /*5e70*/  BSYNC B1 ;  /* 0x0000000000017941 */ /* 0x000fea0003800000 */
.L_x_208:
        /* <DEDUP_REMOVED lines=9> */
.L_x_211:
[----:B------:R-:W-:Y:S05]  /*5f10*/  BSYNC B1 ;  /* 0x0000000000017941 */ /* 0x000fea0003800000 */
.L_x_210:
        /* <DEDUP_REMOVED lines=9> */
.L_x_213:
[----:B------:R-:W-:Y:S05]  /*5fb0*/  BSYNC B1 ;  /* 0x0000000000017941 */ /* 0x000fea0003800000 */
.L_x_212:
        /* <DEDUP_REMOVED lines=10> */
.L_x_215:
[----:B------:R-:W-:Y:S05]  /*6060*/  BSYNC B1 ;  /* 0x0000000000017941 */ /* 0x000fea0003800000 */
.L_x_214:
        /* <DEDUP_REMOVED lines=10> */
.L_x_217:
[----:B------:R-:W-:Y:S05]  /*6110*/  BSYNC B1 ;  /* 0x0000000000017941 */ /* 0x000fea0003800000 */
.L_x_216:
        /* <DEDUP_REMOVED lines=9> */
.L_x_219:
[----:B------:R-:W-:Y:S05]  /*61b0*/  BSYNC B1 ;  /* 0x0000000000017941 */ /* 0x000fea0003800000 */
.L_x_218:
        /* <DEDUP_REMOVED lines=9> */
.L_x_221:
[----:B------:R-:W-:Y:S05]  /*6250*/  BSYNC B1 ;  /* 0x0000000000017941 */ /* 0x000fea0003800000 */
.L_x_220:
        /* <DEDUP_REMOVED lines=10> */
.L_x_223:
[----:B------:R-:W-:Y:S05]  /*6300*/  BSYNC B1 ;  /* 0x0000000000017941 */ /* 0x000fea0003800000 */
.L_x_222:
        /* <DEDUP_REMOVED lines=10> */
.L_x_225:
[----:B------:R-:W-:Y:S05]  /*63b0*/  BSYNC B1 ;  /* 0x0000000000017941 */ /* 0x000fea0003800000 */
.L_x_224:
        /* <DEDUP_REMOVED lines=9> */
.L_x_227:
[----:B------:R-:W-:Y:S05]  /*6450*/  BSYNC B1 ;  /* 0x0000000000017941 */ /* 0x000fea0003800000 */
.L_x_226:
        /* <DEDUP_REMOVED lines=9> */
.L_x_229:
[----:B------:R-:W-:Y:S05]  /*64f0*/  BSYNC B1 ;  /* 0x0000000000017941 */ /* 0x000fea0003800000 */
.L_x_228:
        /* <DEDUP_REMOVED lines=10> */
.L_x_231:
[----:B------:R-:W-:Y:S05]  /*65a0*/  BSYNC B1 ;  /* 0x0000000000017941 */ /* 0x000fea0003800000 */
.L_x_230:
        /* <DEDUP_REMOVED lines=10> */
.L_x_233:
[----:B------:R-:W-:Y:S05]  /*6650*/  BSYNC B1 ;  /* 0x0000000000017941 */ /* 0x000fea0003800000 */
.L_x_232:
        /* <DEDUP_REMOVED lines=9> */
.L_x_235:
[----:B------:R-:W-:Y:S05]  /*66f0*/  BSYNC B1 ;  /* 0x0000000000017941 */ /* 0x000fea0003800000 */
.L_x_234:
        /* <DEDUP_REMOVED lines=9> */
.L_x_237:
[----:B------:R-:W-:Y:S05]  /*6790*/  BSYNC B1 ;  /* 0x0000000000017941 */ /* 0x000fea0003800000 */
.L_x_236:
        /* <DEDUP_REMOVED lines=10> */
.L_x_239:
[----:B------:R-:W-:Y:S05]  /*6840*/  BSYNC B1 ;  /* 0x0000000000017941 */ /* 0x000fea0003800000 */
.L_x_238:
        /* <DEDUP_REMOVED lines=10> */
.L_x_241:
[----:B------:R-:W-:Y:S05]  /*68f0*/  BSYNC B1 ;  /* 0x0000000000017941 */ /* 0x000fea0003800000 */
.L_x_240:
        /* <DEDUP_REMOVED lines=9> */
.L_x_243:
[----:B------:R-:W-:Y:S05]  /*6990*/  BSYNC B1 ;  /* 0x0000000000017941 */ /* 0x000fea0003800000 */
.L_x_242:
        /* <DEDUP_REMOVED lines=9> */
.L_x_245:
[----:B------:R-:W-:Y:S05]  /*6a30*/  BSYNC B1 ;  /* 0x0000000000017941 */ /* 0x000fea0003800000 */
.L_x_244:
        /* <DEDUP_REMOVED lines=10> */
.L_x_247:
[----:B------:R-:W-:Y:S05]  /*6ae0*/  BSYNC B1 ;  /* 0x0000000000017941 */ /* 0x000fea0003800000 */
.L_x_246:
        /* <DEDUP_REMOVED lines=10> */
.L_x_249:
[----:B------:R-:W-:Y:S05]  /*6b90*/  BSYNC B1 ;  /* 0x0000000000017941 */ /* 0x000fea0003800000 */
.L_x_248:
        /* <DEDUP_REMOVED lines=9> */
.L_x_251:
[----:B------:R-:W-:Y:S05]  /*6c30*/  BSYNC B1 ;  /* 0x0000000000017941 */ /* 0x000fea0003800000 */
.L_x_250:
        /* <DEDUP_REMOVED lines=9> */
.L_x_253:
[----:B------:R-:W-:Y:S05]  /*6cd0*/  BSYNC B1 ;  /* 0x0000000000017941 */ /* 0x000fea0003800000 */
.L_x_252:
        /* <DEDUP_REMOVED lines=10> */
.L_x_255:
[----:B------:R-:W-:Y:S05]  /*6d80*/  BSYNC B1 ;  /* 0x0000000000017941 */ /* 0x000fea0003800000 */
.L_x_254:
        /* <DEDUP_REMOVED lines=10> */
.L_x_257:
[----:B------:R-:W-:Y:S05]  /*6e30*/  BSYNC B1 ;  /* 0x0000000000017941 */ /* 0x000fea0003800000 */
.L_x_256:
        /* <DEDUP_REMOVED lines=9> */
.L_x_259:
[----:B------:R-:W-:Y:S05]  /*6ed0*/  BSYNC B1 ;  /* 0x0000000000017941 */ /* 0x000fea0003800000 */
.L_x_258:
        /* <DEDUP_REMOVED lines=9> */
.L_x_261:
[----:B------:R-:W-:Y:S05]  /*6f70*/  BSYNC B1 ;  /* 0x0000000000017941 */ /* 0x000fea0003800000 */
.L_x_260:
        /* <DEDUP_REMOVED lines=10> */
.L_x_263:
[----:B------:R-:W-:Y:S05]  /*7020*/  BSYNC B1 ;  /* 0x0000000000017941 */ /* 0x000fea0003800000 */
.L_x_262:
        /* <DEDUP_REMOVED lines=10> */
.L_x_265:
[----:B------:R-:W-:Y:S05]  /*70d0*/  BSYNC B1 ;  /* 0x0000000000017941 */ /* 0x000fea0003800000 */
.L_x_264:
        /* <DEDUP_REMOVED lines=9> */
.L_x_267:
[----:B------:R-:W-:Y:S05]  /*7170*/  BSYNC B1 ;  /* 0x0000000000017941 */ /* 0x000fea0003800000 */
.L_x_266:
        /* <DEDUP_REMOVED lines=9> */
.L_x_269:
[----:B------:R-:W-:Y:S05]  /*7210*/  BSYNC B1 ;  /* 0x0000000000017941 */ /* 0x000fea0003800000 */
.L_x_268:
        /* <DEDUP_REMOVED lines=10> */
.L_x_271:
[----:B------:R-:W-:Y:S05]  /*72c0*/  BSYNC B1 ;  /* 0x0000000000017941 */ /* 0x000fea0003800000 */
.L_x_270:
        /* <DEDUP_REMOVED lines=10> */
.L_x_273:
[----:B------:R-:W-:Y:S05]  /*7370*/  BSYNC B1 ;  /* 0x0000000000017941 */ /* 0x000fea0003800000 */
.L_x_272:
        /* <DEDUP_REMOVED lines=9> */
.L_x_275:
[----:B------:R-:W-:Y:S05]  /*7410*/  BSYNC B1 ;  /* 0x0000000000017941 */ /* 0x000fea0003800000 */
.L_x_274:
        /* <DEDUP_REMOVED lines=9> */
.L_x_277:
[----:B------:R-:W-:Y:S05]  /*74b0*/  BSYNC B1 ;  /* 0x0000000000017941 */ /* 0x000fea0003800000 */
.L_x_276:
        /* <DEDUP_REMOVED lines=10> */
.L_x_279:
[----:B------:R-:W-:Y:S05]  /*7560*/  BSYNC B1 ;  /* 0x0000000000017941 */ /* 0x000fea0003800000 */
.L_x_278:
        /* <DEDUP_REMOVED lines=10> */
.L_x_281:
[----:B------:R-:W-:Y:S05]  /*7610*/  BSYNC B1 ;  /* 0x0000000000017941 */ /* 0x000fea0003800000 */
.L_x_280:
[----:B01--45:R-:W-:Y:S01]  /*7620*/  HADD2.F32 R7, -RZ, R22.H0_H0 ;  /* 0x20000016ff077230 */ /* 0x033fe20000004100 */
        /* <DEDUP_REMOVED lines=8> */
.L_x_283:
[----:B------:R-:W-:Y:S05]  /*76b0*/  BSYNC B1 ;  /* 0x0000000000017941 */ /* 0x000fea0003800000 */
.L_x_282:
[----:B0----5:R-:W-:Y:S01]  /*76c0*/  HADD2.F32 R5, -RZ, R22.H0_H0 ;  /* 0x20000016ff057230 */ /* 0x021fe20000004100 */
[----:B------:R-:W-:Y:S01]  /*76d0*/  ISETP.GT.AND P0, PT, R3, 0x8, P0 ;  /* 0x000000080300780c */ /* 0x000fe20000704270 */
[----:B------:R-:W-:Y:S01]  /*76e0*/  @P1 IMAD.MOV.U32 R4, RZ, RZ, R10 ;  /* 0x000000ffff041224 */ /* 0x000fe200078e000a */
[----:B------:R-:W-:Y:S02]  /*76f0*/  BSSY B1, `(.L_x_284) ;  /* 0x0000009000017945 */ /* 0x000fe40003800000 */
[----:B------:R-:W-:-:S04]  /*7700*/  FMUL R5, R5, R152 ;  /* 0x0000009805057220 */ /* 0x000fc80000400000 */
[----:B------:R-:W-:-:S05]  /*7710*/  FFMA R5, R150, R153, R5 ;  /* 0x0000009996057223 */ /* 0x000fca0000000005 */
[----:B------:R-:W-:-:S04]  /*7720*/  F2FP.F16.F32.PACK_AB R5, RZ, R5 ;  /* 0x00000005ff05723e */ /* 0x000fc800000000ff */
[----:B------:R-:W-:Y:S01]  /*7730*/  PRMT R2, R5, 0x7610, R2 ;  /* 0x0000761005027816 */ /* 0x000fe20000000002 */
[----:B------:R-:W-:-:S05]  /*7740*/  @P1 IMAD.MOV.U32 R5, RZ, RZ, R11 ;  /* 0x000000ffff051224 */ /* 0x000fca00078e000b */
[----:B------:R0:W-:Y:S01]  /*7750*/  @P1 STG.E.U16 desc[UR36][R4.64+0x1f0], R2 ;  /* 0x0001f00204001986 */ /* 0x0001e2000c101524 */
[----:B------:R-:W-:Y:S05]  /*7760*/  @!P0 BRA `(.L_x_285) ;  /* 0x0000000000048947 */ /* 0x000fea0003800000 */
[----:B------:R4:W5:Y:S02]  /*7770*/  LDG.E.LTC128B.U16 R22, desc[UR36][R8.64+0x1f2] ;  /* 0x0001f22408167981 */ /* 0x000964000c1e1520 */
.L_x_285:
[----:B------:R-:W-:Y:S05]  /*7780*/  BSYNC B1 ;  /* 0x0000000000017941 */ /* 0x000fea0003800000 */
.L_x_284:
[----:B------:R-:W-:Y:S05]  /*7790*/  @!P0 BRA `(.L_x_286) ;  /* 0x0000002400488947 */ /* 0x000fea0003800000 */
[----:B-----5:R-:W-:-:S05]  /*77a0*/  HADD2.F32 R3, -RZ, R22.H0_H0 ;  /* 0x20000016ff037230 */ /* 0x020fca0000004100 */
[----:B------:R-:W-:-:S04]  /*77b0*/  FMUL R0, R3, R152 ;  /* 0x0000009803007220 */ /* 0x000fc80000400000 */
[----:B------:R-:W-:-:S05]  /*77c0*/  FFMA R0, R151, R153, R0 ;  /* 0x0000009997007223 */ /* 0x000fca0000000000 */
[----:B------:R-:W-:-:S05]  /*77d0*/  F2FP.F16.F32.PACK_AB R0, RZ, R0 ;  /* 0x00000000ff00723e */ /* 0x000fca00000000ff */
[----:B------:R0:W-:Y:S01]  /*77e0*/  STG.E.U16 desc[UR36][R10.64+0x1f2], R0 ;  /* 0x0001f2000a007986 */ /* 0x0001e2000c101524 */
[----:B------:R-:W-:Y:S05]  /*77f0*/  BRA `(.L_x_286) ;  /* 0x0000002400307947 */ /* 0x000fea0003800000 */
.L_x_33:
[----:B------:R-:W-:Y:S01]  /*7800*/  ISETP.GT.AND P0, PT, R0, 0x1, PT ;  /* 0x000000010000780c */ /* 0x000fe20003f04270 */
[----:B------:R-:W-:Y:S01]  /*7810*/  ULDC.64 UR4, c[0x0][0x5c0] ;  /* 0x0001700000047ab9 */ /* 0x000fe20000000a00 */
[-C--:B------:R-:W-:Y:S01]  /*7820*/  FMUL R24, R24, R153.reuse ;  /* 0x0000009918187220 */ /* 0x080fe20000400000 */
[-C--:B------:R-:W-:Y:S01]  /*7830*/  FMUL R25, R25, R153.reuse ;  /* 0x0000009919197220 */ /* 0x080fe20000400000 */
[----:B------:R-:W-:Y:S01]  /*7840*/  ISETP.GT.AND P3, PT, R3, RZ, P0 ;  /* 0x000000ff0300720c */ /* 0x000fe20000764270 */
[-C--:B------:R-:W-:Y:S01]  /*7850*/  FMUL R26, R26, R153.reuse ;  /* 0x000000991a1a7220 */ /* 0x080fe20000400000 */
[----:B------:R-:W-:Y:S01]  /*7860*/  LEA R4, P4, R6, UR4, 0x1 ;  /* 0x0000000406047c11 */ /* 0x000fe2000f8808ff */
[-C--:B------:R-:W-:Y:S01]  /*7870*/  FMUL R27, R27, R153.reuse ;  /* 0x000000991b1b7220 */ /* 0x080fe20000400000 */
[----:B------:R-:W-:Y:S01]  /*7880*/  F2FP.F16.F32.PACK_AB R24, RZ, R24 ;  /* 0x00000018ff18723e */ /* 0x000fe200000000ff */
[-C--:B------:R-:W-:Y:S01]  /*7890*/  FMUL R28, R28, R153.reuse ;  /* 0x000000991c1c7220 */ /* 0x080fe20000400000 */
[----:B------:R-:W-:Y:S01]  /*78a0*/  LEA.HI.X R5, R6, UR5, R179, 0x1, P4 ;  /* 0x0000000506057c11 */ /* 0x000fe2000a0f0cb3 */
[----:B------:R-:W-:Y:S01]  /*78b0*/  FMUL R29, R29, R153 ;  /* 0x000000991d1d7220 */ /* 0x000fe20000400000 */
[----:B------:R-:W-:Y:S01]  /*78c0*/  F2FP.F16.F32.PACK_AB R25, RZ, R25 ;  /* 0x00000019ff19723e */ /* 0x000fe200000000ff */
[-C--:B------:R-:W-:Y:S01]  /*78d0*/  FMUL R30, R30, R153.reuse ;  /* 0x000000991e1e7220 */ /* 0x080fe20000400000 */
[----:B------:R-:W-:Y:S01]  /*78e0*/  SHF.L.U64.HI R11, R10, 0x4, R11 ;  /* 0x000000040a0b7819 */ /* 0x000fe2000001020b */
[----:B------:R-:W-:Y:S01]  /*78f0*/  @P1 STG.E.U16 desc[UR36][R4.64], R24 ;  /* 0x0000001804001986 */ /* 0x000fe2000c101524 */
[----:B------:R-:W-:Y:S01]  /*7900*/  ISETP.GT.AND P1, PT, R0, 0x8, PT ;  /* 0x000000080000780c */ /* 0x000fe20003f24270 */
[-C--:B------:R-:W-:Y:S01]  /*7910*/  FMUL R31, R31, R153.reuse ;  /* 0x000000991f1f7220 */ /* 0x080fe20000400000 */
[C---:B------:R-:W-:Y:S01]  /*7920*/  ISETP.GT.AND P4, PT, R3.reuse, 0x8, P0 ;  /* 0x000000080300780c */ /* 0x040fe20000784270 */
[----:B------:R-:W-:Y:S01]  /*7930*/  @P3 STG.E.U16 desc[UR36][R4.64+0x2], R25 ;  /* 0x0000021904003986 */ /* 0x000fe2000c101524 */
[----:B------:R-:W-:Y:S01]  /*7940*/  LEA R6, P3, R10, R4, 0x4 ;  /* 0x000000040a067211 */ /* 0x000fe200078620ff */
[-C--:B------:R-:W-:Y:S01]  /*7950*/  FMUL R32, R32, R153.reuse ;  /* 0x0000009920207220 */ /* 0x080fe20000400000 */
[----:B------:R-:W-:Y:S01]  /*7960*/  ISETP.GT.AND P2, PT, R3, 0x8, P2 ;  /* 0x000000080300780c */ /* 0x000fe20001744270 */
[-C--:B------:R-:W-:Y:S01]  /*7970*/  FMUL R33, R33, R153.reuse ;  /* 0x0000009921217220 */ /* 0x080fe20000400000 */
[----:B------:R-:W-:Y:S01]  /*7980*/  ISETP.GT.AND P0, PT, R0, 0x9, PT ;  /* 0x000000090000780c */ /* 0x000fe20003f04270 */
[----:B------:R-:W-:Y:S01]  /*7990*/  IMAD.X R7, R11, 0x1, R5, P3 ;  /* 0x000000010b077824 */ /* 0x000fe200018e0605 */
[C---:B------:R-:W-:Y:S01]  /*79a0*/  ISETP.GT.AND P5, PT, R3.reuse, RZ, P1 ;  /* 0x000000ff0300720c */ /* 0x040fe20000fa4270 */
[-C--:B------:R-:W-:Y:S01]  /*79b0*/  FMUL R34, R34, R153.reuse ;  /* 0x0000009922227220 */ /* 0x080fe20000400000 */
[----:B------:R-:W-:Y:S01]  /*79c0*/  ISETP.GT.AND P3, PT, R3, RZ, P0 ;  /* 0x000000ff0300720c */ /* 0x000fe20000764270 */
[-C--:B------:R-:W-:Y:S01]  /*79d0*/  FMUL R35, R35, R153.reuse ;  /* 0x0000009923237220 */ /* 0x080fe20000400000 */
[----:B------:R-:W-:Y:S01]  /*79e0*/  F2FP.F16.F32.PACK_AB R26, RZ, R26 ;  /* 0x0000001aff1a723e */ /* 0x000fe200000000ff */
[----:B------:R-:W-:Y:S01]  /*79f0*/  FMUL R36, R36, R153 ;  /* 0x0000009924247220 */ /* 0x000fe20000400000 */
[----:B------:R-:W-:Y:S01]  /*7a00*/  F2FP.F16.F32.PACK_AB R27, RZ, R27 ;  /* 0x0000001bff1b723e */ /* 0x000fe200000000ff */
[----:B------:R-:W-:Y:S01]  /*7a10*/  FMUL R37, R37, R153 ;  /* 0x0000009925257220 */ /* 0x000fe20000400000 */
[----:B------:R-:W-:Y:S01]  /*7a20*/  F2FP.F16.F32.PACK_AB R28, RZ, R28 ;  /* 0x0000001cff1c723e */ /* 0x000fe200000000ff */
[----:B------:R-:W-:Y:S01]  /*7a30*/  @P2 STG.E.U16 desc[UR36][R6.64], R26 ;  /* 0x0000001a06002986 */ /* 0x000fe2000c101524 */
[----:B------:R-:W-:Y:S01]  /*7a40*/  F2FP.F16.F32.PACK_AB R29, RZ, R29 ;  /* 0x0000001dff1d723e */ /* 0x000fe200000000ff */
[-C--:B------:R-:W-:Y:S01]  /*7a50*/  FMUL R38, R38, R153.reuse ;  /* 0x0000009926267220 */ /* 0x080fe20000400000 */
[----:B------:R-:W-:Y:S01]  /*7a60*/  ISETP.GT.AND P2, PT, R3, 0x8, P1 ;  /* 0x000000080300780c */ /* 0x000fe20000f44270 */
[----:B------:R-:W-:Y:S01]  /*7a70*/  @P4 STG.E.U16 desc[UR36][R6.64+0x2], R27 ;  /* 0x0000021b06004986 */ /* 0x000fe2000c101524 */
[----:B------:R-:W-:Y:S01]  /*7a80*/  ISETP.GT.AND P1, PT, R0, 0x10, PT ;  /* 0x000000100000780c */ /* 0x000fe20003f24270 */
[-C--:B------:R-:W-:Y:S01]  /*7a90*/  FMUL R39, R39, R153.reuse ;  /* 0x0000009927277220 */ /* 0x080fe20000400000 */
[----:B------:R-:W-:Y:S01]  /*7aa0*/  F2FP.F16.F32.PACK_AB R30, RZ, R30 ;  /* 0x0000001eff1e723e */ /* 0x000fe200000000ff */
[----:B------:R-:W-:Y:S01]  /*7ab0*/  @P5 STG.E.U16 desc[UR36][R4.64+0x10], R28 ;  /* 0x0000101c04005986 */ /* 0x000fe2000c101524 */
[C---:B------:R-:W-:Y:S01]  /*7ac0*/  ISETP.GT.AND P4, PT, R3.reuse, RZ, P1 ;  /* 0x000000ff0300720c */ /* 0x040fe20000f84270 */
[----:B------:R-:W-:Y:S01]  /*7ad0*/  FMUL R40, R40, R153 ;  /* 0x0000009928287220 */ /* 0x000fe20000400000 */
[----:B------:R-:W-:Y:S01]  /*7ae0*/  F2FP.F16.F32.PACK_AB R31, RZ, R31 ;  /* 0x0000001fff1f723e */ /* 0x000fe200000000ff */
[----:B------:R-:W-:Y:S01]  /*7af0*/  @P3 STG.E.U16 desc[UR36][R4.64+0x12], R29 ;  /* 0x0000121d04003986 */ /* 0x000fe2000c101524 */
[----:B------:R-:W-:Y:S01]  /*7b00*/  ISETP.GT.AND P3, PT, R3, 0x8, P0 ;  /* 0x000000080300780c */ /* 0x000fe20000764270 */
[-C--:B------:R-:W-:Y:S01]  /*7b10*/  FMUL R41, R41, R153.reuse ;  /* 0x0000009929297220 */ /* 0x080fe20000400000 */
[----:B------:R-:W-:Y:S01]  /*7b20*/  ISETP.GT.AND P0, PT, R0, 0x11, PT ;  /* 0x000000110000780c */ /* 0x000fe20003f04270 */
[----:B------:R-:W-:Y:S01]  /*7b30*/  @P2 STG.E.U16 desc[UR36][R6.64+0x10], R30 ;  /* 0x0000101e06002986 */ /* 0x000fe2000c101524 */
[----:B------:R-:W-:Y:S01]  /*7b40*/  F2FP.F16.F32.PACK_AB R32, RZ, R32 ;  /* 0x00000020ff20723e */ /* 0x000fe200000000ff */
[-C--:B------:R-:W-:Y:S01]  /*7b50*/  FMUL R42, R42, R153.reuse ;  /* 0x000000992a2a7220 */ /* 0x080fe20000400000 */
[----:B------:R-:W-:Y:S01]  /*7b60*/  ISETP.GT.AND P5, PT, R3, RZ, P0 ;  /* 0x000000ff0300720c */ /* 0x000fe200007a4270 */
[-C--:B------:R-:W-:Y:S01]  /*7b70*/  FMUL R43, R43, R153.reuse ;  /* 0x000000992b2b7220 */ /* 0x080fe20000400000 */
[----:B------:R-:W-:Y:S01]  /*7b80*/  ISETP.GT.AND P2, PT, R3, 0x8, P1 ;  /* 0x000000080300780c */ /* 0x000fe20000f44270 */
[-C--:B------:R-:W-:Y:S01]  /*7b90*/  FMUL R44, R44, R153.reuse ;  /* 0x000000992c2c7220 */ /* 0x080fe20000400000 */
[----:B------:R-:W-:Y:S01]  /*7ba0*/  ISETP.GT.AND P1, PT, R0, 0x18, PT ;  /* 0x000000180000780c */ /* 0x000fe20003f24270 */
[----:B------:R-:W-:Y:S01]  /*7bb0*/  FMUL R45, R45, R153 ;  /* 0x000000992d2d7220 */ /* 0x000fe20000400000 */
[----:B------:R-:W-:Y:S01]  /*7bc0*/  F2FP.F16.F32.PACK_AB R33, RZ, R33 ;  /* 0x00000021ff21723e */ /* 0x000fe200000000ff */
[----:B------:R-:W-:Y:S01]  /*7bd0*/  @P3 STG.E.U16 desc[UR36][R6.64+0x12], R31 ;  /* 0x0000121f06003986 */ /* 0x000fe2000c101524 */
[C---:B------:R-:W-:Y:S01]  /*7be0*/  ISETP.GT.AND P3, PT, R3.reuse, 0x8, P0 ;  /* 0x000000080300780c */ /* 0x040fe20000764270 */
[-C--:B------:R-:W-:Y:S01]  /*7bf0*/  FMUL R46, R46, R153.reuse ;  /* 0x000000992e2e7220 */ /* 0x080fe20000400000 */
[----:B------:R-:W-:Y:S01]  /*7c00*/  ISETP.GT.AND P0, PT, R0, 0x19, PT ;  /* 0x000000190000780c */ /* 0x000fe20003f04270 */
[----:B------:R-:W-:Y:S01]  /*7c10*/  @P4 STG.E.U16 desc[UR36][R4.64+0x20], R32 ;  /* 0x0000202004004986 */ /* 0x000fe2000c101524 */
[----:B------:R-:W-:Y:S01]  /*7c20*/  ISETP.GT.AND P4, PT, R3, RZ, P1 ;  /* 0x000000ff0300720c */ /* 0x000fe20000f84270 */
[-C--:B------:R-:W-:Y:S01]  /*7c30*/  FMUL R47, R47, R153.reuse ;  /* 0x000000992f2f7220 */ /* 0x080fe20000400000 */
[----:B------:R-:W-:Y:S01]  /*7c40*/  F2FP.F16.F32.PACK_AB R34, RZ, R34 ;  /* 0x00000022ff22723e */ /* 0x000fe200000000ff */
[----:B------:R-:W-:Y:S01]  /*7c50*/  @P5 STG.E.U16 desc[UR36][R4.64+0x22], R33 ;  /* 0x0000222104005986 */ /* 0x000fe2000c101524 */
[----:B------:R-:W-:Y:S01]  /*7c60*/  ISETP.GT.AND P5, PT, R3, RZ, P0 ;  /* 0x000000ff0300720c */ /* 0x000fe200007a4270 */
[----:B------:R-:W-:Y:S01]  /*7c70*/  FMUL R48, R48, R153 ;  /* 0x0000009930307220 */ /* 0x000fe20000400000 */
[----:B------:R-:W-:Y:S01]  /*7c80*/  F2FP.F16.F32.PACK_AB R35, RZ, R35 ;  /* 0x00000023ff23723e */ /* 0x000fe200000000ff */
[----:B------:R-:W-:Y:S01]  /*7c90*/  @P2 STG.E.U16 desc[UR36][R6.64+0x20], R34 ;  /* 0x0000202206002986 */ /* 0x000fe2000c101524 */
[----:B------:R-:W-:Y:S01]  /*7ca0*/  F2FP.F16.F32.PACK_AB R36, RZ, R36 ;  /* 0x00000024ff24723e */ /* 0x000fe200000000ff */
[-C--:B------:R-:W-:Y:S01]  /*7cb0*/  FMUL R49, R49, R153.reuse ;  /* 0x0000009931317220 */ /* 0x080fe20000400000 */
[C---:B------:R-:W-:Y:S01]  /*7cc0*/  ISETP.GT.AND P2, PT, R3.reuse, 0x8, P1 ;  /* 0x000000080300780c */ /* 0x040fe20000f44270 */
[----:B------:R-:W-:Y:S01]  /*7cd0*/  @P3 STG.E.U16 desc[UR36][R6.64+0x22], R35 ;  /* 0x0000222306003986 */ /* 0x000fe2000c101524 */
[----:B------:R-:W-:Y:S01]  /*7ce0*/  ISETP.GT.AND P1, PT, R0, 0x20, PT ;  /* 0x000000200000780c */ /* 0x000fe20003f24270 */
[----:B------:R-:W-:Y:S01]  /*7cf0*/  FMUL R50, R50, R153 ;  /* 0x0000009932327220 */ /* 0x000fe20000400000 */
[----:B------:R-:W-:Y:S01]  /*7d00*/  F2FP.F16.F32.PACK_AB R37, RZ, R37 ;  /* 0x00000025ff25723e */ /* 0x000fe200000000ff */
[----:B------:R-:W-:Y:S01]  /*7d10*/  @P4 STG.E.U16 desc[UR36][R4.64+0x30], R36 ;  /* 0x0000302404004986 */ /* 0x000fe2000c101524 */
[----:B------:R-:W-:Y:S01]  /*7d20*/  ISETP.GT.AND P3, PT, R3, 0x8, P0 ;  /* 0x000000080300780c */ /* 0x000fe20000764270 */
[-C--:B------:R-:W-:Y:S01]  /*7d30*/  FMUL R51, R51, R153.reuse ;  /* 0x0000009933337220 */ /* 0x080fe20000400000 */
[----:B------:R-:W-:Y:S01]  /*7d40*/  ISETP.GT.AND P0, PT, R0, 0x21, PT ;  /* 0x000000210000780c */ /* 0x000fe20003f04270 */
[----:B------:R-:W-:Y:S01]  /*7d50*/  @P5 STG.E.U16 desc[UR36][R4.64+0x32], R37 ;  /* 0x0000322504005986 */ /* 0x000fe2000c101524 */
[----:B------:R-:W-:Y:S01]  /*7d60*/  ISETP.GT.AND P4, PT, R3, RZ, P1 ;  /* 0x000000ff0300720c */ /* 0x000fe20000f84270 */
[-C--:B------:R-:W-:Y:S01]  /*7d70*/  FMUL R52, R52, R153.reuse ;  /* 0x0000009934347220 */ /* 0x080fe20000400000 */
[----:B------:R-:W-:Y:S01]  /*7d80*/  F2FP.F16.F32.PACK_AB R38, RZ, R38 ;  /* 0x00000026ff26723e */ /* 0x000fe200000000ff */
[-C--:B------:R-:W-:Y:S01]  /*7d90*/  FMUL R53, R53, R153.reuse ;  /* 0x0000009935357220 */ /* 0x080fe20000400000 */
        /* <DEDUP_REMOVED lines=325> */
[----:B------:R-:W-:Y:S01]  /*91f0*/  FMUL R151, R151, R153 ;  /* 0x0000009997977220 */ /* 0x000fe20000400000 */
[----:B------:R-:W-:Y:S01]  /*9200*/  ISETP.GT.AND P2, PT, R3, 0x8, P1 ;  /* 0x000000080300780c */ /* 0x000fe20000f44270 */
[----:B------:R-:W-:Y:S01]  /*9210*/  @P3 STG.E.U16 desc[UR36][R6.64+0x132], R103 ;  /* 0x0001326706003986 */ /* 0x000fe2000c101524 */
[----:B------:R-:W-:-:S02]  /*9220*/  ISETP.GT.AND P1, PT, R0, 0xa8, PT ;  /* 0x000000a80000780c */ /* 0x000fc40003f24270 */
[----:B------:R-:W-:Y:S01]  /*9230*/  F2FP.F16.F32.PACK_AB R105, RZ, R105 ;  /* 0x00000069ff69723e */ /* 0x000fe200000000ff */
[----:B------:R-:W-:Y:S01]  /*9240*/  @P4 STG.E.U16 desc[UR36][R4.64+0x140], R104 ;  /* 0x0001406804004986 */ /* 0x000fe2000c101524 */
[C---:B------:R-:W-:Y:S02]  /*9250*/  ISETP.GT.AND P3, PT, R3.reuse, 0x8, P0 ;  /* 0x000000080300780c */ /* 0x040fe40000764270 */
[----:B------:R-:W-:Y:S01]  /*9260*/  ISETP.GT.AND P0, PT, R0, 0xa9, PT ;  /* 0x000000a90000780c */ /* 0x000fe20003f04270 */
[----:B------:R-:W-:Y:S01]  /*9270*/  @P5 STG.E.U16 desc[UR36][R4.64+0x142], R105 ;  /* 0x0001426904005986 */ /* 0x000fe2000c101524 */
[C---:B------:R-:W-:Y:S02]  /*9280*/  ISETP.GT.AND P4, PT, R3.reuse, RZ, P1 ;  /* 0x000000ff0300720c */ /* 0x040fe40000f84270 */
[----:B------:R-:W-:Y:S02]  /*9290*/  F2FP.F16.F32.PACK_AB R106, RZ, R106 ;  /* 0x0000006aff6a723e */ /* 0x000fe400000000ff */
[----:B------:R-:W-:-:S02]  /*92a0*/  ISETP.GT.AND P5, PT, R3, RZ, P0 ;  /* 0x000000ff0300720c */ /* 0x000fc400007a4270 */
[----:B------:R-:W-:Y:S01]  /*92b0*/  F2FP.F16.F32.PACK_AB R107, RZ, R107 ;  /* 0x0000006bff6b723e */ /* 0x000fe200000000ff */
[----:B------:R-:W-:Y:S01]  /*92c0*/  @P2 STG.E.U16 desc[UR36][R6.64+0x140], R106 ;  /* 0x0001406a06002986 */ /* 0x000fe2000c101524 */
[----:B------:R-:W-:Y:S02]  /*92d0*/  F2FP.F16.F32.PACK_AB R108, RZ, R108 ;  /* 0x0000006cff6c723e */ /* 0x000fe400000000ff */
[C---:B------:R-:W-:Y:S01]  /*92e0*/  ISETP.GT.AND P2, PT, R3.reuse, 0x8, P1 ;  /* 0x000000080300780c */ /* 0x040fe20000f44270 */
[----:B------:R-:W-:Y:S01]  /*92f0*/  @P3 STG.E.U16 desc[UR36][R6.64+0x142], R107 ;  /* 0x0001426b06003986 */ /* 0x000fe2000c101524 */
[----:B------:R-:W-:Y:S02]  /*9300*/  ISETP.GT.AND P1, PT, R0, 0xb0, PT ;  /* 0x000000b00000780c */ /* 0x000fe40003f24270 */
[----:B------:R-:W-:Y:S01]  /*9310*/  F2FP.F16.F32.PACK_AB R109, RZ, R109 ;  /* 0x0000006dff6d723e */ /* 0x000fe200000000ff */
[----:B------:R-:W-:Y:S01]  /*9320*/  @P4 STG.E.U16 desc[UR36][R4.64+0x150], R108 ;  /* 0x0001506c04004986 */ /* 0x000fe2000c101524 */
[----:B------:R-:W-:-:S02]  /*9330*/  ISETP.GT.AND P3, PT, R3, 0x8, P0 ;  /* 0x000000080300780c */ /* 0x000fc40000764270 */
[----:B------:R-:W-:Y:S01]  /*9340*/  ISETP.GT.AND P0, PT, R0, 0xb1, PT ;  /* 0x000000b10000780c */ /* 0x000fe20003f04270 */
[----:B------:R-:W-:Y:S01]  /*9350*/  @P5 STG.E.U16 desc[UR36][R4.64+0x152], R109 ;  /* 0x0001526d04005986 */ /* 0x000fe2000c101524 */
[C---:B------:R-:W-:Y:S02]  /*9360*/  ISETP.GT.AND P4, PT, R3.reuse, RZ, P1 ;  /* 0x000000ff0300720c */ /* 0x040fe40000f84270 */
[----:B------:R-:W-:Y:S02]  /*9370*/  F2FP.F16.F32.PACK_AB R110, RZ, R110 ;  /* 0x0000006eff6e723e */ /* 0x000fe400000000ff */
[----:B------:R-:W-:Y:S02]  /*9380*/  ISETP.GT.AND P5, PT, R3, RZ, P0 ;  /* 0x000000ff0300720c */ /* 0x000fe400007a4270 */
[----:B------:R-:W-:Y:S01]  /*9390*/  F2FP.F16.F32.PACK_AB R111, RZ, R111 ;  /* 0x0000006fff6f723e */ /* 0x000fe200000000ff */
[----:B------:R-:W-:Y:S01]  /*93a0*/  @P2 STG.E.U16 desc[UR36][R6.64+0x150], R110 ;  /* 0x0001506e06002986 */ /* 0x000fe2000c101524 */
[----:B------:R-:W-:-:S02]  /*93b0*/  F2FP.F16.F32.PACK_AB R112, RZ, R112 ;  /* 0x00000070ff70723e */ /* 0x000fc400000000ff */
[C---:B------:R-:W-:Y:S01]  /*93c0*/  ISETP.GT.AND P2, PT, R3.reuse, 0x8, P1 ;  /* 0x000000080300780c */ /* 0x040fe20000f44270 */
[----:B------:R-:W-:Y:S01]  /*93d0*/  @P3 STG.E.U16 desc[UR36][R6.64+0x152], R111 ;  /* 0x0001526f06003986 */ /* 0x000fe2000c101524 */
[C---:B------:R-:W-:Y:S02]  /*93e0*/  ISETP.GT.AND P1, PT, R0.reuse, 0xb8, PT ;  /* 0x000000b80000780c */ /* 0x040fe40003f24270 */
[----:B------:R-:W-:Y:S01]  /*93f0*/  F2FP.F16.F32.PACK_AB R113, RZ, R113 ;  /* 0x00000071ff71723e */ /* 0x000fe200000000ff */
[----:B------:R-:W-:Y:S01]  /*9400*/  @P4 STG.E.U16 desc[UR36][R4.64+0x160], R112 ;  /* 0x0001607004004986 */ /* 0x000fe2000c101524 */
[C---:B------:R-:W-:Y:S02]  /*9410*/  ISETP.GT.AND P3, PT, R3.reuse, 0x8, P0 ;  /* 0x000000080300780c */ /* 0x040fe40000764270 */
[----:B------:R-:W-:Y:S01]  /*9420*/  ISETP.GT.AND P0, PT, R0, 0xb9, PT ;  /* 0x000000b90000780c */ /* 0x000fe20003f04270 */
[----:B------:R-:W-:Y:S01]  /*9430*/  @P5 STG.E.U16 desc[UR36][R4.64+0x162], R113 ;  /* 0x0001627104005986 */ /* 0x000fe2000c101524 */
[----:B------:R-:W-:-:S02]  /*9440*/  ISETP.GT.AND P4, PT, R3, RZ, P1 ;  /* 0x000000ff0300720c */ /* 0x000fc40000f84270 */
[----:B------:R-:W-:Y:S02]  /*9450*/  F2FP.F16.F32.PACK_AB R114, RZ, R114 ;  /* 0x00000072ff72723e */ /* 0x000fe400000000ff */
[C---:B------:R-:W-:Y:S02]  /*9460*/  ISETP.GT.AND P5, PT, R3.reuse, RZ, P0 ;  /* 0x000000ff0300720c */ /* 0x040fe400007a4270 */
[----:B------:R-:W-:Y:S01]  /*9470*/  F2FP.F16.F32.PACK_AB R115, RZ, R115 ;  /* 0x00000073ff73723e */ /* 0x000fe200000000ff */
[----:B------:R-:W-:Y:S01]  /*9480*/  @P2 STG.E.U16 desc[UR36][R6.64+0x160], R114 ;  /* 0x0001607206002986 */ /* 0x000fe2000c101524 */
[----:B------:R-:W-:Y:S02]  /*9490*/  F2FP.F16.F32.PACK_AB R116, RZ, R116 ;  /* 0x00000074ff74723e */ /* 0x000fe400000000ff */
        /* <DEDUP_REMOVED lines=65> */
[----:B------:R-:W-:Y:S02]  /*98b0*/  ISETP.GT.AND P5, PT, R3, RZ, P0 ;  /* 0x000000ff0300720c */ /* 0x000fe400007a4270 */
[----:B------:R-:W-:Y:S02]  /*98c0*/  F2FP.F16.F32.PACK_AB R134, RZ, R134 ;  /* 0x00000086ff86723e */ /* 0x000fe400000000ff */
[----:B------:R-:W-:Y:S02]  /*98d0*/  F2FP.F16.F32.PACK_AB R135, RZ, R135 ;  /* 0x00000087ff87723e */ /* 0x000fe400000000ff */
[----:B------:R-:W-:Y:S01]  /*98e0*/  F2FP.F16.F32.PACK_AB R136, RZ, R136 ;  /* 0x00000088ff88723e */ /* 0x000fe200000000ff */
[----:B------:R-:W-:Y:S01]  /*98f0*/  @P2 STG.E.U16 desc[UR36][R6.64+0x1b0], R134 ;  /* 0x0001b08606002986 */ /* 0x000fe2000c101524 */
[----:B------:R-:W-:-:S02]  /*9900*/  F2FP.F16.F32.PACK_AB R137, RZ, R137 ;  /* 0x00000089ff89723e */ /* 0x000fc400000000ff */
[C---:B------:R-:W-:Y:S01]  /*9910*/  ISETP.GT.AND P1, PT, R3.reuse, 0x8, P1 ;  /* 0x000000080300780c */ /* 0x040fe20000f24270 */
[----:B------:R-:W-:Y:S01]  /*9920*/  @P3 STG.E.U16 desc[UR36][R6.64+0x1b2], R135 ;  /* 0x0001b28706003986 */ /* 0x000fe2000c101524 */
[C---:B------:R-:W-:Y:S02]  /*9930*/  ISETP.GT.AND P2, PT, R3.reuse, 0x8, P0 ;  /* 0x000000080300780c */ /* 0x040fe40000744270 */
[C---:B------:R-:W-:Y:S01]  /*9940*/  ISETP.GT.AND P0, PT, R0.reuse, 0xe9, PT ;  /* 0x000000e90000780c */ /* 0x040fe20003f04270 */
[----:B------:R-:W-:Y:S01]  /*9950*/  @P4 STG.E.U16 desc[UR36][R4.64+0x1c0], R136 ;  /* 0x0001c08804004986 */ /* 0x000fe2000c101524 */
[----:B------:R-:W-:Y:S02]  /*9960*/  ISETP.GT.AND P4, PT, R0, 0xe8, PT ;  /* 0x000000e80000780c */ /* 0x000fe40003f84270 */
[----:B------:R-:W-:Y:S01]  /*9970*/  F2FP.F16.F32.PACK_AB R138, RZ, R138 ;  /* 0x0000008aff8a723e */ /* 0x000fe200000000ff */
[----:B------:R-:W-:Y:S01]  /*9980*/  @P5 STG.E.U16 desc[UR36][R4.64+0x1c2], R137 ;  /* 0x0001c28904005986 */ /* 0x000fe2000c101524 */
[----:B------:R-:W-:-:S02]  /*9990*/  ISETP.GT.AND P5, PT, R3, RZ, P4 ;  /* 0x000000ff0300720c */ /* 0x000fc400027a4270 */
[----:B------:R-:W-:Y:S01]  /*99a0*/  F2FP.F16.F32.PACK_AB R139, RZ, R139 ;  /* 0x0000008bff8b723e */ /* 0x000fe200000000ff */
[----:B------:R-:W-:Y:S01]  /*99b0*/  @P1 STG.E.U16 desc[UR36][R6.64+0x1c0], R138 ;  /* 0x0001c08a06001986 */ /* 0x000fe2000c101524 */
[----:B------:R-:W-:Y:S02]  /*99c0*/  F2FP.F16.F32.PACK_AB R140, RZ, R140 ;  /* 0x0000008cff8c723e */ /* 0x000fe400000000ff */
[C---:B------:R-:W-:Y:S01]  /*99d0*/  ISETP.GT.AND P3, PT, R3.reuse, RZ, P0 ;  /* 0x000000ff0300720c */ /* 0x040fe20000764270 */
[----:B------:R-:W-:Y:S01]  /*99e0*/  @P2 STG.E.U16 desc[UR36][R6.64+0x1c2], R139 ;  /* 0x0001c28b06002986 */ /* 0x000fe2000c101524 */
[C---:B------:R-:W-:Y:S02]  /*99f0*/  ISETP.GT.AND P4, PT, R3.reuse, 0x8, P4 ;  /* 0x000000080300780c */ /* 0x040fe40002784270 */
[----:B------:R-:W-:Y:S02]  /*9a00*/  F2FP.F16.F32.PACK_AB R141, RZ, R141 ;  /* 0x0000008dff8d723e */ /* 0x000fe400000000ff */
[----:B------:R-:W-:Y:S01]  /*9a10*/  F2FP.F16.F32.PACK_AB R142, RZ, R142 ;  /* 0x0000008eff8e723e */ /* 0x000fe200000000ff */
[----:B------:R-:W-:Y:S01]  /*9a20*/  @P5 STG.E.U16 desc[UR36][R4.64+0x1d0], R140 ;  /* 0x0001d08c04005986 */ /* 0x000fe2000c101524 */
[----:B------:R-:W-:-:S02]  /*9a30*/  ISETP.GT.AND P5, PT, R3, 0x8, P0 ;  /* 0x000000080300780c */ /* 0x000fc400007a4270 */
[----:B------:R-:W-:Y:S02]  /*9a40*/  F2FP.F16.F32.PACK_AB R143, RZ, R143 ;  /* 0x0000008fff8f723e */ /* 0x000fe400000000ff */
[C---:B------:R-:W-:Y:S01]  /*9a50*/  ISETP.GT.AND P0, PT, R0.reuse, 0xf1, PT ;  /* 0x000000f10000780c */ /* 0x040fe20003f04270 */
[----:B------:R-:W-:Y:S01]  /*9a60*/  @P3 STG.E.U16 desc[UR36][R4.64+0x1d2], R141 ;  /* 0x0001d28d04003986 */ /* 0x000fe2000c101524 */
[----:B------:R-:W-:Y:S02]  /*9a70*/  ISETP.GT.AND P3, PT, R0, 0xf0, PT ;  /* 0x000000f00000780c */ /* 0x000fe40003f64270 */
[----:B------:R-:W-:Y:S01]  /*9a80*/  F2FP.F16.F32.PACK_AB R144, RZ, R144 ;  /* 0x00000090ff90723e */ /* 0x000fe200000000ff */
[----:B------:R-:W-:Y:S01]  /*9a90*/  @P4 STG.E.U16 desc[UR36][R6.64+0x1d0], R142 ;  /* 0x0001d08e06004986 */ /* 0x000fe2000c101524 */
[C---:B------:R-:W-:Y:S02]  /*9aa0*/  ISETP.GT.AND P4, PT, R3.reuse, RZ, P3 ;  /* 0x000000ff0300720c */ /* 0x040fe40001f84270 */
[C---:B------:R-:W-:Y:S01]  /*9ab0*/  ISETP.GT.AND P3, PT, R3.reuse, 0x8, P3 ;  /* 0x000000080300780c */ /* 0x040fe20001f64270 */
[----:B------:R-:W-:Y:S01]  /*9ac0*/  @P5 STG.E.U16 desc[UR36][R6.64+0x1d2], R143 ;  /* 0x0001d28f06005986 */ /* 0x000fe2000c101524 */
[----:B------:R-:W-:-:S02]  /*9ad0*/  ISETP.GT.AND P5, PT, R3, RZ, P0 ;  /* 0x000000ff0300720c */ /* 0x000fc400007a4270 */
[----:B------:R-:W-:Y:S02]  /*9ae0*/  F2FP.F16.F32.PACK_AB R145, RZ, R145 ;  /* 0x00000091ff91723e */ /* 0x000fe400000000ff */
[C---:B------:R-:W-:Y:S02]  /*9af0*/  ISETP.GT.AND P0, PT, R3.reuse, 0x8, P0 ;  /* 0x000000080300780c */ /* 0x040fe40000704270 */
[C---:B------:R-:W-:Y:S02]  /*9b00*/  ISETP.GT.AND P1, PT, R0.reuse, 0xf9, PT ;  /* 0x000000f90000780c */ /* 0x040fe40003f24270 */
[----:B------:R-:W-:Y:S01]  /*9b10*/  ISETP.GT.AND P2, PT, R0, 0xf8, PT ;  /* 0x000000f80000780c */ /* 0x000fe20003f44270 */
[----:B------:R-:W-:Y:S01]  /*9b20*/  @P4 STG.E.U16 desc[UR36][R4.64+0x1e0], R144 ;  /* 0x0001e09004004986 */ /* 0x000fe2000c101524 */
[C---:B------:R-:W-:Y:S01]  /*9b30*/  ISETP.GT.AND P4, PT, R3.reuse, RZ, P1 ;  /* 0x000000ff0300720c */ /* 0x040fe20000f84270 */
[----:B------:R-:W-:Y:S01]  /*9b40*/  @P3 IMAD.MOV.U32 R2, RZ, RZ, R6 ;  /* 0x000000ffff023224 */ /* 0x000fe200078e0006 */
[C---:B------:R-:W-:Y:S01]  /*9b50*/  ISETP.GT.AND P1, PT, R3.reuse, 0x8, P1 ;  /* 0x000000080300780c */ /* 0x040fe20000f24270 */
[----:B------:R-:W-:Y:S01]  /*9b60*/  @P5 STG.E.U16 desc[UR36][R4.64+0x1e2], R145 ;  /* 0x0001e29104005986 */ /* 0x000fe2000c101524 */
[----:B------:R-:W-:-:S02]  /*9b70*/  ISETP.GT.AND P5, PT, R3, RZ, P2 ;  /* 0x000000ff0300720c */ /* 0x000fc400017a4270 */
[----:B------:R-:W-:Y:S01]  /*9b80*/  ISETP.GT.AND P2, PT, R3, 0x8, P2 ;  /* 0x000000080300780c */ /* 0x000fe20001744270 */
[----:B------:R-:W-:Y:S01]  /*9b90*/  @P3 IMAD.MOV.U32 R3, RZ, RZ, R7 ;  /* 0x000000ffff033224 */ /* 0x000fe200078e0007 */
[----:B------:R-:W-:Y:S02]  /*9ba0*/  F2FP.F16.F32.PACK_AB R146, RZ, R146 ;  /* 0x00000092ff92723e */ /* 0x000fe400000000ff */
[----:B------:R-:W-:Y:S02]  /*9bb0*/  F2FP.F16.F32.PACK_AB R147, RZ, R147 ;  /* 0x00000093ff93723e */ /* 0x000fe400000000ff */
[----:B------:R-:W-:Y:S01]  /*9bc0*/  F2FP.F16.F32.PACK_AB R148, RZ, R148 ;  /* 0x00000094ff94723e */ /* 0x000fe200000000ff */
[----:B------:R0:W-:Y:S01]  /*9bd0*/  @P3 STG.E.U16 desc[UR36][R2.64+0x1e0], R146 ;  /* 0x0001e09202003986 */ /* 0x0001e2000c101524 */
[----:B------:R-:W-:Y:S02]  /*9be0*/  F2FP.F16.F32.PACK_AB R149, RZ, R149 ;  /* 0x00000095ff95723e */ /* 0x000fe400000000ff */
[----:B------:R-:W-:-:S02]  /*9bf0*/  F2FP.F16.F32.PACK_AB R150, RZ, R150 ;  /* 0x00000096ff96723e */ /* 0x000fc400000000ff */
[----:B------:R-:W-:Y:S01]  /*9c00*/  F2FP.F16.F32.PACK_AB R151, RZ, R151 ;  /* 0x00000097ff97723e */ /* 0x000fe200000000ff */
[----:B0-----:R-:W-:Y:S02]  /*9c10*/  @P0 IMAD.MOV.U32 R2, RZ, RZ, R6 ;  /* 0x000000ffff020224 */ /* 0x001fe400078e0006 */
[----:B------:R-:W-:-:S05]  /*9c20*/  @P0 IMAD.MOV.U32 R3, RZ, RZ, R7 ;  /* 0x000000ffff030224 */ /* 0x000fca00078e0007 */
[----:B------:R0:W-:Y:S02]  /*9c30*/  @P0 STG.E.U16 desc[UR36][R2.64+0x1e2], R147 ;  /* 0x0001e29302000986 */ /* 0x0001e4000c101524 */
[----:B0-----:R-:W-:Y:S02]  /*9c40*/  @P5 IMAD.MOV.U32 R2, RZ, RZ, R4 ;  /* 0x000000ffff025224 */ /* 0x001fe400078e0004 */
[----:B------:R-:W-:-:S05]  /*9c50*/  @P5 IMAD.MOV.U32 R3, RZ, RZ, R5 ;  /* 0x000000ffff035224 */ /* 0x000fca00078e0005 */
[----:B------:R0:W-:Y:S04]  /*9c60*/  @P5 STG.E.U16 desc[UR36][R2.64+0x1f0], R148 ;  /* 0x0001f09402005986 */ /* 0x0001e8000c101524 */
[----:B------:R1:W-:Y:S01]  /*9c70*/  @P4 STG.E.U16 desc[UR36][R4.64+0x1f2], R149 ;  /* 0x0001f29504004986 */ /* 0x0003e2000c101524 */
[----:B0-----:R-:W-:Y:S02]  /*9c80*/  @P2 IMAD.MOV.U32 R2, RZ, RZ, R6 ;  /* 0x000000ffff022224 */ /* 0x001fe400078e0006 */
[----:B------:R-:W-:-:S05]  /*9c90*/  @P2 IMAD.MOV.U32 R3, RZ, RZ, R7 ;  /* 0x000000ffff032224 */ /* 0x000fca00078e0007 */
[----:B------:R1:W-:Y:S04]  /*9ca0*/  @P2 STG.E.U16 desc[UR36][R2.64+0x1f0], R150 ;  /* 0x0001f09602002986 */ /* 0x0003e8000c101524 */
[----:B------:R1:W-:Y:S02]  /*9cb0*/  @P1 STG.E.U16 desc[UR36][R6.64+0x1f2], R151 ;  /* 0x0001f29706001986 */ /* 0x0003e4000c101524 */
.L_x_286:
[----:B------:R-:W-:Y:S05]  /*9cc0*/  BSYNC B0 ;  /* 0x0000000000007941 */ /* 0x000fea0003800000 */
.L_x_32:
[----:B01----:R-:W2:Y:S01]  /*9cd0*/  LDL.64 R2, [R1] ;  /* 0x0000000001027983 */ /* 0x003ea20000100a00 */
[----:B------:R-:W-:Y:S01]  /*9ce0*/  ULDC.64 UR4, c[0x0][0x650] ;  /* 0x0001940000047ab9 */ /* 0x000fe20000000a00 */
[----:B------:R0:W-:Y:S01]  /*9cf0*/  SYNCS.ARRIVE.TRANS64.A1T0 RZ, [R160+UR45], RZ ;  /* 0x000000ffa0ff79a7 */ /* 0x0001e2000810002d */
[----:B------:R-:W-:Y:S01]  /*9d00*/  PRMT R0, RZ, 0x7610, R0 ;  /* 0x00007610ff007816 */ /* 0x000fe20000000000 */
[----:B------:R-:W-:Y:S02]  /*9d10*/  IMAD.MOV.U32 R19, RZ, RZ, -0x1 ;  /* 0xffffffffff137424 */ /* 0x000fe400078e00ff */
[----:B-----5:R-:W-:Y:S01]  /*9d20*/  IMAD.MOV.U32 R22, RZ, RZ, -0x1 ;  /* 0xffffffffff167424 */ /* 0x020fe200078e00ff */
[----:B--2---:R-:W-:-:S04]  /*9d30*/  LEA R18, P0, R2, R18, 0x1 ;  /* 0x0000001202127211 */ /* 0x004fc800078008ff */
[----:B------:R-:W-:Y:S01]  /*9d40*/  LEA.HI.X R17, R2, R17, R23, 0x1, P0 ;  /* 0x0000001102117211 */ /* 0x000fe200000f0c17 */
[----:B------:R-:W-:Y:S01]  /*9d50*/  IMAD.MOV.U32 R2, RZ, RZ, -0x1 ;  /* 0xffffffffff027424 */ /* 0x000fe200078e00ff */
[----:B------:R-:W-:-:S04]  /*9d60*/  ISETP.GE.U32.AND P0, PT, R18, UR4, PT ;  /* 0x0000000412007c0c */ /* 0x000fc8000bf06070 */
[----:B------:R-:W-:-:S13]  /*9d70*/  ISETP.GE.U32.AND.EX P0, PT, R17, UR5, PT, P0 ;  /* 0x0000000511007c0c */ /* 0x000fda000bf06100 */
[----:B0-----:R-:W-:Y:S05]  /*9d80*/  @P0 BRA `(.L_x_287) ;  /* 0x0000000400700947 */ /* 0x001fea0003800000 */
[----:B------:R-:W0:Y:S01]  /*9d90*/  S2R R10, SR_CTAID.X ;  /* 0x00000000000a7919 */ /* 0x000e220000002500 */
[----:B---34-:R-:W1:Y:S01]  /*9da0*/  LDC.64 R8, c[0x0][0x628] ;  /* 0x00018a00ff087b82 */ /* 0x018e620000000a00 */
[----:B------:R-:W-:Y:S01]  /*9db0*/  ULDC UR4, c[0x0][0x150] ;  /* 0x0000540000047ab9 */ /* 0x000fe20000000800 */
[----:B------:R-:W-:Y:S01]  /*9dc0*/  IMAD.MOV.U32 R6, RZ, RZ, R18 ;  /* 0x000000ffff067224 */ /* 0x000fe200078e0012 */
[----:B------:R-:W2:Y:S01]  /*9dd0*/  S2R R20, SR_CTAID.Y ;  /* 0x0000000000147919 */ /* 0x000ea20000002600 */
[----:B------:R-:W-:-:S04]  /*9de0*/  IMAD.MOV.U32 R7, RZ, RZ, R17 ;  /* 0x000000ffff077224 */ /* 0x000fc800078e0011 */
[----:B------:R-:W3:Y:S08]  /*9df0*/  LDC R15, c[0x0][0x144] ;  /* 0x00005100ff0f7b82 */ /* 0x000ef00000000800 */
[----:B------:R-:W4:Y:S08]  /*9e00*/  LDC R0, c[0x0][0x630] ;  /* 0x00018c00ff007b82 */ /* 0x000f300000000800 */
[----:B------:R-:W2:Y:S01]  /*9e10*/  LDC.64 R12, c[0x0][0x620] ;  /* 0x00018800ff0c7b82 */ /* 0x000ea20000000a00 */
[----:B-1----:R-:W-:-:S04]  /*9e20*/  ISETP.NE.U32.AND P0, PT, R8, RZ, PT ;  /* 0x000000ff0800720c */ /* 0x002fc80003f05070 */
[----:B------:R-:W-:Y:S02]  /*9e30*/  ISETP.NE.AND.EX P0, PT, R9, RZ, PT, P0 ;  /* 0x000000ff0900720c */ /* 0x000fe40003f05300 */
[----:B0-----:R-:W-:-:S05]  /*9e40*/  I2FP.F32.U32 R2, R10 ;  /* 0x0000000a00027245 */ /* 0x001fca0000201000 */
[----:B------:R-:W-:-:S04]  /*9e50*/  FMUL R2, R2, UR4 ;  /* 0x0000000402027c20 */ /* 0x000fc80008400000 */
[----:B------:R0:W1:Y:S02]  /*9e60*/  F2I.U32.TRUNC.NTZ R14, R2 ;  /* 0x00000002000e7305 */ /* 0x000064000020f000 */
[----:B---34-:R-:W-:Y:S05]  /*9e70*/  @!P0 BRA `(.L_x_288) ;  /* 0x0000000000288947 */ /* 0x018fea0003800000 */
[----:B------:R-:W3:Y:S02]  /*9e80*/  LDC R3, c[0x0][0x634] ;  /* 0x00018d00ff037b82 */ /* 0x000ee40000000800 */
[----:B---3--:R-:W-:-:S05]  /*9e90*/  IADD3 R7, P0, R18, R3, RZ ;  /* 0x0000000312077210 */ /* 0x008fca0007f1e0ff */
[----:B------:R-:W-:-:S04]  /*9ea0*/  IMAD.X R11, RZ, RZ, R17, P0 ;  /* 0x000000ffff0b7224 */ /* 0x000fc800000e0611 */
[----:B0-----:R-:W-:-:S04]  /*9eb0*/  IMAD.WIDE.U32 R2, R11, R8, RZ ;  /* 0x000000080b027225 */ /* 0x001fc800078e00ff */
[----:B------:R-:W-:-:S04]  /*9ec0*/  IMAD.WIDE.U32 R4, P0, R7, R9, R2 ;  /* 0x0000000907047225 */ /* 0x000fc80007800002 */
[----:B------:R-:W-:-:S04]  /*9ed0*/  IMAD.WIDE.U32 R2, R7, R8, RZ ;  /* 0x0000000807027225 */ /* 0x000fc800078e00ff */
[----:B------:R-:W-:Y:S01]  /*9ee0*/  IMAD.X R7, RZ, RZ, RZ, P0 ;  /* 0x000000ffff077224 */ /* 0x000fe200000e06ff */
[----:B------:R-:W-:Y:S01]  /*9ef0*/  IADD3 RZ, P0, R3, R4, RZ ;  /* 0x0000000403ff7210 */ /* 0x000fe20007f1e0ff */
[----:B------:R-:W-:-:S04]  /*9f00*/  IMAD.MOV.U32 R6, RZ, RZ, R5 ;  /* 0x000000ffff067224 */ /* 0x000fc800078e0005 */
[----:B------:R-:W-:-:S08]  /*9f10*/  IMAD.WIDE.U32.X R6, R11, R9, R6, P0 ;  /* 0x000000090b067225 */ /* 0x000fd000000e0406 */
.L_x_288:
[----:B------:R-:W3:Y:S01]  /*9f20*/  LDC.64 R26, c[0x0][0x640] ;  /* 0x00019000ff1a7b82 */ /* 0x000ee20000000a00 */
[-C--:B------:R-:W-:Y:S01]  /*9f30*/  SHF.R.U64 R11, R6, R0.reuse, R7 ;  /* 0x00000000060b7219 */ /* 0x080fe20000001207 */
[----:B------:R-:W-:Y:S01]  /*9f40*/  IMAD.MOV.U32 R19, RZ, RZ, R17 ;  /* 0x000000ffff137224 */ /* 0x000fe200078e0011 */
[----:B------:R-:W-:Y:S01]  /*9f50*/  SHF.R.U32.HI R0, RZ, R0, R7 ;  /* 0x00000000ff007219 */ /* 0x000fe20000011607 */
[----:B-1----:R-:W-:Y:S01]  /*9f60*/  IMAD.MOV R14, RZ, RZ, -R14 ;  /* 0x000000ffff0e7224 */ /* 0x002fe200078e0a0e */
[----:B------:R-:W-:Y:S01]  /*9f70*/  IADD3 R5, P0, RZ, -R11, RZ ;  /* 0x8000000bff057210 */ /* 0x000fe20007f1e0ff */
[----:B------:R-:W-:Y:S01]  /*9f80*/  ULDC UR4, c[0x0][0x154] ;  /* 0x0000550000047ab9 */ /* 0x000fe20000000800 */
[----:B------:R-:W-:Y:S01]  /*9f90*/  IMAD.MOV.U32 R7, RZ, RZ, 0x1 ;  /* 0x00000001ff077424 */ /* 0x000fe200078e00ff */
[----:B------:R-:W1:Y:S01]  /*9fa0*/  LDC R4, c[0x0][0x618] ;  /* 0x00018600ff047b82 */ /* 0x000e620000000800 */
[----:B------:R-:W-:Y:S02]  /*9fb0*/  IMAD R22, R15, R14, R10 ;  /* 0x0000000e0f167224 */ /* 0x000fe400078e020a */
[----:B------:R-:W-:-:S04]  /*9fc0*/  IMAD.X R3, RZ, RZ, ~R0, P0 ;  /* 0x000000ffff037224 */ /* 0x000fc800000e0e00 */
[-C--:B--2---:R-:W-:Y:S01]  /*9fd0*/  IMAD R0, R3, R12.reuse, RZ ;  /* 0x0000000c03007224 */ /* 0x084fe200078e02ff */
[----:B------:R-:W2:Y:S01]  /*9fe0*/  LDC R6, c[0x0][0x608] ;  /* 0x00018200ff067b82 */ /* 0x000ea20000000800 */
[----:B0-----:R-:W-:-:S04]  /*9ff0*/  IMAD.WIDE.U32 R2, R5, R12, R18 ;  /* 0x0000000c05027225 */ /* 0x001fc800078e0012 */
[----:B------:R-:W-:Y:S01]  /*a000*/  IMAD R5, R5, R13, R0 ;  /* 0x0000000d05057224 */ /* 0x000fe200078e0200 */
[----:B------:R-:W-:Y:S02]  /*a010*/  I2FP.F32.U32 R0, R20 ;  /* 0x0000001400007245 */ /* 0x000fe40000201000 */
[----:B------:R-:W0:Y:S01]  /*a020*/  LDC R24, c[0x0][0x658] ;  /* 0x00019600ff187b82 */ /* 0x000e220000000800 */
[----:B------:R-:W-:Y:S01]  /*a030*/  IMAD.IADD R3, R3, 0x1, R5 ;  /* 0x0000000103037824 */ /* 0x000fe200078e0205 */
[----:B---3--:R-:W-:Y:S01]  /*a040*/  ISETP.NE.U32.AND P0, PT, R26, RZ, PT ;  /* 0x000000ff1a00720c */ /* 0x008fe20003f05070 */
[----:B------:R-:W-:Y:S01]  /*a050*/  FMUL R0, R0, UR4 ;  /* 0x0000000400007c20 */ /* 0x000fe20008400000 */
[----:B------:R-:W-:Y:S02]  /*a060*/  IMAD.MOV.U32 R5, RZ, RZ, -0x1 ;  /* 0xffffffffff057424 */ /* 0x000fe400078e00ff */
[----:B------:R-:W-:Y:S01]  /*a070*/  ISETP.NE.AND.EX P0, PT, R27, RZ, PT, P0 ;  /* 0x000000ff1b00720c */ /* 0x000fe20003f05300 */
[----:B------:R3:W4:Y:S01]  /*a080*/  F2I.U32.TRUNC.NTZ R12, R0 ;  /* 0x00000000000c7305 */ /* 0x000722000020f000 */
[----:B------:R-:W3:Y:S01]  /*a090*/  LDC R15, c[0x0][0x148] ;  /* 0x00005200ff0f7b82 */ /* 0x000ee20000000800 */
[----:B-1----:R-:W-:-:S02]  /*a0a0*/  SHF.R.U64 R10, R2, R4, R3 ;  /* 0x00000004020a7219 */ /* 0x002fc40000001203 */
[----:B------:R-:W-:-:S05]  /*a0b0*/  SHF.R.U32.HI R3, RZ, R4, R3 ;  /* 0x00000004ff037219 */ /* 0x000fca0000011603 */
[----:B------:R-:W1:Y:S01]  /*a0c0*/  LDC R14, c[0x0][0x600] ;  /* 0x00018000ff0e7b82 */ /* 0x000e620000000800 */
[-CC-:B--2---:R-:W-:Y:S02]  /*a0d0*/  SHF.R.U64 R8, R10, R6.reuse, R3.reuse ;  /* 0x000000060a087219 */ /* 0x184fe40000001203 */
[----:B------:R-:W-:-:S05]  /*a0e0*/  SHF.R.U32.HI R3, RZ, R6, R3 ;  /* 0x00000006ff037219 */ /* 0x000fca0000011603 */
[----:B------:R-:W2:Y:S01]  /*a0f0*/  LDC R21, c[0x0][0x648] ;  /* 0x00019200ff157b82 */ /* 0x000ea20000000800 */
[-CC-:B0-----:R-:W-:Y:S02]  /*a100*/  SHF.R.U64 R13, R8, R24.reuse, R3.reuse ;  /* 0x00000018080d7219 */ /* 0x181fe40000001203 */
[-C--:B------:R-:W-:Y:S02]  /*a110*/  SHF.L.U32 R5, R5, R24.reuse, RZ ;  /* 0x0000001805057219 */ /* 0x080fe400000006ff */
[-C--:B------:R-:W-:Y:S01]  /*a120*/  SHF.R.U32.HI R3, RZ, R24.reuse, R3 ;  /* 0x00000018ff037219 */ /* 0x080fe20000011603 */
[----:B------:R-:W-:Y:S01]  /*a130*/  IMAD.MOV.U32 R2, RZ, RZ, R13 ;  /* 0x000000ffff027224 */ /* 0x000fe200078e000d */
[----:B------:R-:W-:Y:S01]  /*a140*/  SHF.L.U32 R24, R7, R24, RZ ;  /* 0x0000001807187219 */ /* 0x000fe200000006ff */
[----:B------:R-:W0:Y:S01]  /*a150*/  LDC R25, c[0x0][0x638] ;  /* 0x00018e00ff197b82 */ /* 0x000e220000000800 */
[----:B------:R-:W-:-:S07]  /*a160*/  LOP3.LUT R19, RZ, R5, RZ, 0x33, !PT ;  /* 0x00000005ff137212 */ /* 0x000fce00078e33ff */
[----:B------:R-:W0:Y:S01]  /*a170*/  LDC R28, c[0x0][0x610] ;  /* 0x00018400ff1c7b82 */ /* 0x000e220000000800 */
[----:B----4-:R-:W-:Y:S05]  /*a180*/  @!P0 BRA `(.L_x_289) ;  /* 0x0000000000288947 */ /* 0x010fea0003800000 */
[----:B---3--:R-:W3:Y:S02]  /*a190*/  LDC R0, c[0x0][0x64c] ;  /* 0x00019300ff007b82 */ /* 0x008ee40000000800 */
[----:B---3--:R-:W-:-:S05]  /*a1a0*/  IADD3 R7, P0, R13, R0, RZ ;  /* 0x000000000d077210 */ /* 0x008fca0007f1e0ff */
        /* <DEDUP_REMOVED lines=8> */
.L_x_289:
[----:B------:R-:W4:Y:S01]  /*a230*/  LDC R4, c[0x0][0x65c] ;  /* 0x00019700ff047b82 */ /* 0x000f220000000800 */
[----:B--23--:R-:W-:Y:S01]  /*a240*/  SHF.R.U64 R0, R2, R21, R3 ;  /* 0x0000001502007219 */ /* 0x00cfe20000001203 */
[----:B-1----:R-:W-:Y:S01]  /*a250*/  VIADD R3, R14, 0xffffffff ;  /* 0xffffffff0e037836 */ /* 0x002fe20000000000 */
[----:B------:R-:W-:Y:S01]  /*a260*/  LOP3.LUT R19, R8, R19, RZ, 0xc0, !PT ;  /* 0x0000001308137212 */ /* 0x000fe200078ec0ff */
[----:B------:R-:W-:Y:S02]  /*a270*/  IMAD.MOV R12, RZ, RZ, -R12 ;  /* 0x000000ffff0c7224 */ /* 0x000fe400078e0a0c */
[----:B------:R-:W-:Y:S01]  /*a280*/  IMAD.MOV R2, RZ, RZ, -R0 ;  /* 0x000000ffff027224 */ /* 0x000fe200078e0a00 */
[----:B------:R-:W-:Y:S01]  /*a290*/  LOP3.LUT R3, R10, R3, RZ, 0xc0, !PT ;  /* 0x000000030a037212 */ /* 0x000fe200078ec0ff */
[----:B------:R-:W-:Y:S02]  /*a2a0*/  IMAD R19, R24, R0, R19 ;  /* 0x0000000018137224 */ /* 0x000fe400078e0213 */
[----:B0-----:R-:W-:-:S04]  /*a2b0*/  IMAD R0, R2, R25, R13 ;  /* 0x0000001902007224 */ /* 0x001fc800078e020d */
[----:B------:R-:W-:Y:S01]  /*a2c0*/  IMAD R2, R0, R14, R3 ;  /* 0x0000000e00027224 */ /* 0x000fe200078e0203 */
[----:B----4-:R-:W-:Y:S01]  /*a2d0*/  ISETP.NE.AND P0, PT, R4, 0x1, PT ;  /* 0x000000010400780c */ /* 0x010fe20003f05270 */
[----:B------:R-:W-:-:S05]  /*a2e0*/  IMAD.MOV.U32 R4, RZ, RZ, 0x1 ;  /* 0x00000001ff047424 */ /* 0x000fca00078e00ff */
[----:B------:R-:W-:-:S07]  /*a2f0*/  PRMT R0, R4, 0x7610, R0 ;  /* 0x0000761004007816 */ /* 0x000fce0000000000 */
[----:B------:R-:W-:-:S04]  /*a300*/  @P0 IMAD R22, R15, R12, R20 ;  /* 0x0000000c0f160224 */ /* 0x000fc800078e0214 */
[----:B------:R-:W-:-:S05]  /*a310*/  IMAD R19, R19, R28, R22 ;  /* 0x0000001c13137224 */ /* 0x000fca00078e0216 */
[----:B------:R-:W-:Y:S02]  /*a320*/  SEL R22, R2, R19, !P0 ;  /* 0x0000001302167207 */ /* 0x000fe40004000000 */
[----:B------:R-:W-:Y:S01]  /*a330*/  SEL R19, R19, R2, !P0 ;  /* 0x0000000213137207 */ /* 0x000fe20004000000 */
[----:B------:R-:W-:-:S07]  /*a340*/  IMAD.MOV.U32 R2, RZ, RZ, R11 ;  /* 0x000000ffff027224 */ /* 0x000fce00078e000b */
.L_x_287:
[----:B------:R-:W-:Y:S02]  /*a350*/  LOP3.LUT P0, RZ, R0, 0xff, RZ, 0xc0, !PT ;  /* 0x000000ff00ff7812 */ /* 0x000fe4000780c0ff */
[----:B------:R-:W-:-:S11]  /*a360*/  LOP3.LUT R173, R173, 0x1, RZ, 0x3c, !PT ;  /* 0x00000001adad7812 */ /* 0x000fd600078e3cff */
[----:B------:R-:W-:Y:S05]  /*a370*/  @P0 BRA `(.L_x_290) ;  /* 0xffffff7000340947 */ /* 0x000fea000383ffff */
[----:B------:R-:W-:Y:S05]  /*a380*/  EXIT ;  /* 0x000000000000794d */ /* 0x000fea0003800000 */
.L_x_13:
[----:B------:R-:W-:-:S08]  /*a390*/  ISETP.NE.AND P0, PT, R0, RZ, PT ;  /* 0x000000ff0000720c */ /* 0x000fd00003f05270 */
[----:B0-----:R-:W0:-:S00]  /*a3a0*/  USETMAXREG.DEALLOC.CTAPOOL 0x28 ;  /* 0x00000028000079c8 */ /* 0x001e0000080e0500 */
[----:B------:R-:W-:Y:S05]  /*a3b0*/  @P0 EXIT ;  /* 0x000000000000094d */ /* 0x000fea0003800000 */
[----:B0-----:R-:W-:Y:S01]  /*a3c0*/  LOP3.LUT P0, RZ, R8, 0xff, RZ, 0xc0, !PT ;  /* 0x000000ff08ff7812 */ /* 0x001fe2000780c0ff */
[----:B------:R-:W-:Y:S02]  /*a3d0*/  IMAD.MOV.U32 R0, RZ, RZ, 0x1 ;  /* 0x00000001ff007424 */ /* 0x000fe400078e00ff */
[----:B------:R-:W-:-:S10]  /*a3e0*/  IMAD.MOV.U32 R7, RZ, RZ, RZ ;  /* 0x000000ffff077224 */ /* 0x000fd400078e00ff */
[----:B------:R-:W-:Y:S05]  /*a3f0*/  @!P0 BRA `(.L_x_291) ;  /* 0x0000000c001c8947 */ /* 0x000fea0003800000 */
[----:B------:R-:W-:Y:S01]  /*a400*/  LOP3.LUT P0, RZ, R4, 0x1f, RZ, 0xc0, !PT ;  /* 0x0000001f04ff7812 */ /* 0x000fe2000780c0ff */
[----:B------:R-:W-:Y:S01]  /*a410*/  ULDC UR5, c[0x0][0x658] ;  /* 0x0001960000057ab9 */ /* 0x000fe20000000800 */
[----:B------:R-:W-:Y:S01]  /*a420*/  UMOV UR6, 0xffffffff ;  /* 0xffffffff00067882 */ /* 0x000fe20000000000 */
[----:B------:R-:W-:Y:S01]  /*a430*/  BSSY B0, `(.L_x_291) ;  /* 0x00000c3000007945 */ /* 0x000fe20003800000 */
[----:B------:R-:W-:Y:S01]  /*a440*/  USHF.L.U32 UR6, UR6, UR5, URZ ;  /* 0x0000000506067299 */ /* 0x000fe2000800063f */
[C---:B------:R-:W-:Y:S01]  /*a450*/  ISETP.NE.AND P2, PT, R3.reuse, RZ, PT ;  /* 0x000000ff0300720c */ /* 0x040fe20003f45270 */
[----:B------:R-:W-:Y:S01]  /*a460*/  IMAD.MOV.U32 R8, RZ, RZ, 0x1 ;  /* 0x00000001ff087424 */ /* 0x000fe200078e00ff */
[----:B------:R-:W-:Y:S01]  /*a470*/  ISETP.NE.OR P0, PT, R3, RZ, !P0 ;  /* 0x000000ff0300720c */ /* 0x000fe20004705670 */
[----:B------:R-:W-:Y:S01]  /*a480*/  IMAD.MOV.U32 R0, RZ, RZ, 0x1 ;  /* 0x00000001ff007424 */ /* 0x000fe200078e00ff */
[----:B------:R-:W-:Y:S01]  /*a490*/  LOP3.LUT R6, R16, 0x2, RZ, 0xfc, !PT ;  /* 0x0000000210067812 */ /* 0x000fe200078efcff */
[----:B------:R-:W-:Y:S01]  /*a4a0*/  IMAD.MOV.U32 R7, RZ, RZ, RZ ;  /* 0x000000ffff077224 */ /* 0x000fe200078e00ff */
[----:B------:R-:W-:Y:S01]  /*a4b0*/  ULDC UR4, c[0x0][0x600] ;  /* 0x0001800000047ab9 */ /* 0x000fe20000000800 */
[----:B------:R-:W-:Y:S01]  /*a4c0*/  UMOV UR7, 0x1 ;  /* 0x0000000100077882 */ /* 0x000fe20000000000 */
[----:B------:R-:W-:-:S02]  /*a4d0*/  UIADD3 UR21, UR40, 0x1, URZ ;  /* 0x0000000128157890 */ /* 0x000fc4000fffe03f */
[----:B------:R-:W-:Y:S02]  /*a4e0*/  UIADD3 UR13, UR4, -0x1, URZ ;  /* 0xffffffff040d7890 */ /* 0x000fe4000fffe03f */
[----:B------:R-:W-:Y:S02]  /*a4f0*/  USHF.L.U32 UR15, UR7, UR5, URZ ;  /* 0x00000005070f7299 */ /* 0x000fe4000800063f */
[----:B------:R-:W-:Y:S01]  /*a500*/  ULOP3.LUT UR14, URZ, UR6, URZ, 0x33, !UPT ;  /* 0x000000063f0e7292 */ /* 0x000fe2000f8e333f */
[----:B------:R-:W-:-:S11]  /*a510*/  ULDC.64 UR22, c[0x0][0x198] ;  /* 0x0000660000167ab9 */ /* 0x000fd60000000a00 */
.L_x_303:
[----:B------:R-:W-:-:S03]  /*a520*/  UMOV UR4, 0xffffffff ;  /* 0xffffffff00047882 */ /* 0x000fc60000000000 */
[----:B------:R-:W-:Y:S05]  /*a530*/  BRA.DIV UR4, `(.L_x_292) ;  /* 0x0000001204047947 */ /* 0x000fea000b800000 */
[----:B------:R-:W-:-:S13]  /*a540*/  ELECT P6, URZ, PT ;  /* 0x00000000003f782f */ /* 0x000fda00038c0000 */
.L_x_317:
[----:B------:R-:W0:Y:S01]  /*a550*/  LDC R3, c[0x0][0x28c] ;  /* 0x0000a300ff037b82 */ /* 0x000e220000000800 */
[----:B------:R-:W-:Y:S01]  /*a560*/  BSSY B1, `(.L_x_293) ;  /* 0x0000037000017945 */ /* 0x000fe20003800000 */
[----:B0-----:R-:W-:-:S13]  /*a570*/  ISETP.LT.OR P6, PT, R3, 0x1, !P6 ;  /* 0x000000010300780c */ /* 0x001fda00077c1670 */
[----:B------:R-:W-:Y:S05]  /*a580*/  @P6 BRA `(.L_x_294) ;  /* 0x0000000000d06947 */ /* 0x000fea0003800000 */
[----:B------:R-:W-:Y:S02]  /*a590*/  IMAD.SHL.U32 R22, R22, 0x100, RZ ;  /* 0x0000010016167824 */ /* 0x000fe400078e00ff */
[----:B------:R-:W-:Y:S02]  /*a5a0*/  IMAD.SHL.U32 R19, R19, 0x40, RZ ;  /* 0x0000004013137824 */ /* 0x000fe400078e00ff */
[----:B------:R-:W-:Y:S02]  /*a5b0*/  IMAD.MOV.U32 R12, RZ, RZ, RZ ;  /* 0x000000ffff0c7224 */ /* 0x000fe400078e00ff */
[----:B------:R-:W-:Y:S02]  /*a5c0*/  IMAD.U32 R13, RZ, RZ, UR21 ;  /* 0x00000015ff0d7e24 */ /* 0x000fe4000f8e00ff */
[----:B------:R-:W-:Y:S02]  /*a5d0*/  IMAD.MOV.U32 R3, RZ, RZ, R0 ;  /* 0x000000ffff037224 */ /* 0x000fe400078e0000 */
[----:B------:R-:W-:-:S07]  /*a5e0*/  IMAD.MOV.U32 R4, RZ, RZ, R7 ;  /* 0x000000ffff047224 */ /* 0x000fce00078e0007 */
.L_x_298:
[----:B------:R-:W0:Y:S01]  /*a5f0*/  S2R R10, SR_CgaCtaId ;  /* 0x00000000000a7919 */ /* 0x000e220000008800 */
[----:B------:R-:W-:Y:S01]  /*a600*/  MOV R5, 0x400 ;  /* 0x0000040000057802 */ /* 0x000fe20000000f00 */
[----:B------:R-:W1:Y:S03]  /*a610*/  @!P2 LDC R9, c[0x0][0x500] ;  /* 0x00014000ff09ab82 */ /* 0x000e660000000800 */
[----:B0-----:R-:W-:Y:S02]  /*a620*/  LEA R11, R10, R5, 0x18 ;  /* 0x000000050a0b7211 */ /* 0x001fe400078ec0ff */
[----:B------:R-:W-:-:S03]  /*a630*/  SHF.L.U32 R5, R3, 0x1f, RZ ;  /* 0x0000001f03057819 */ /* 0x000fc600000006ff */
[----:B------:R-:W-:-:S04]  /*a640*/  IMAD R10, R4, 0x8, R11 ;  /* 0x00000008040a7824 */ /* 0x000fc800078e020b */
[----:B------:R-:W0:Y:S02]  /*a650*/  SYNCS.PHASECHK.TRANS64.TRYWAIT P1, [R10+URZ+0x28], R5 ;  /* 0x000028050a0075a7 */ /* 0x000e24000802017f */
[----:B01----:R-:W-:Y:S05]  /*a660*/  @!P1 BRA `(.L_x_295) ;  /* 0x0000000c00d89947 */ /* 0x003fea0003800000 */
.L_x_318:
[----:B0-----:R-:W-:Y:S01]  /*a670*/  PRMT R5, R6, 0x9910, RZ ;  /* 0x0000991006057816 */ /* 0x001fe200000000ff */
[----:B------:R0:W-:Y:S03]  /*a680*/  @!P2 SYNCS.ARRIVE.TRANS64 RZ, [R10+URZ], R9 ;  /* 0x000000090affa9a7 */ /* 0x0001e6000800003f */
[----:B------:R-:W-:-:S13]  /*a690*/  ISETP.NE.AND P1, PT, R5, 0x2, PT ;  /* 0x000000020500780c */ /* 0x000fda0003f25270 */
[----:B0-----:R-:W-:Y:S05]  /*a6a0*/  @P1 BRA `(.L_x_296) ;  /* 0x0000000000041947 */ /* 0x001fea0003800000 */
[----:B------:R-:W-:Y:S01]  /*a6b0*/  BPT.TRAP 0x1 ;  /* 0x000000040000795c */ /* 0x000fe20000300000 */
.L_x_296:
[----:B------:R-:W-:Y:S05]  /*a6c0*/  @P0 BRA `(.L_x_297) ;  /* 0x0000000000040947 */ /* 0x000fea0003800000 */
[----:B------:R-:W-:Y:S01]  /*a6d0*/  BPT.TRAP 0x1 ;  /* 0x000000040000795c */ /* 0x000fe20000300000 */
.L_x_297:
[--C-:B------:R-:W-:Y:S01]  /*a6e0*/  IMAD R5, R4, 0x2000, R11.reuse ;  /* 0x0000200004057824 */ /* 0x100fe200078e020b */
[----:B------:R-:W-:Y:S01]  /*a6f0*/  R2UR UR17, R10 ;  /* 0x000000000a1172ca */ /* 0x000fe200000e0000 */
[----:B------:R-:W-:Y:S01]  /*a700*/  IMAD R11, R4, 0x8000, R11 ;  /* 0x00008000040b7824 */ /* 0x000fe200078e020b */
[----:B------:R-:W-:Y:S01]  /*a710*/  R2UR UR19, R12 ;  /* 0x000000000c1372ca */ /* 0x000fe200000e0000 */
[----:B------:R-:W-:Y:S01]  /*a720*/  VIADD R13, R13, 0xffffffff ;  /* 0xffffffff0d0d7836 */ /* 0x000fe20000000000 */
[----:B------:R-:W-:Y:S01]  /*a730*/  R2UR UR16, R5 ;  /* 0x00000000051072ca */ /* 0x000fe200000e0000 */
[----:B------:R-:W-:Y:S01]  /*a740*/  UIADD3 UR4, UP0, UR22, 0xf0, URZ ;  /* 0x000000f016047890 */ /* 0x000fe2000ff1e03f */
[----:B------:R-:W-:Y:S01]  /*a750*/  R2UR UR8, R11 ;  /* 0x000000000b0872ca */ /* 0x000fe200000e0000 */
[----:B------:R-:W-:Y:S01]  /*a760*/  UIADD3 UR24, UP1, UR22, 0x1f0, URZ ;  /* 0x000001f016187890 */ /* 0x000fe2000ff3e03f */
[----:B------:R-:W-:Y:S01]  /*a770*/  R2UR UR20, R2 ;  /* 0x00000000021472ca */ /* 0x000fe200000e0000 */
[----:B------:R-:W-:Y:S01]  /*a780*/  UIADD3.X UR5, URZ, UR23, URZ, UP0, !UPT ;  /* 0x000000173f057290 */ /* 0x000fe200087fe43f */
[----:B------:R-:W-:Y:S01]  /*a790*/  R2UR UR18, R19 ;  /* 0x00000000131272ca */ /* 0x000fe200000e0000 */
[----:B------:R-:W-:Y:S01]  /*a7a0*/  VIADD R4, R4, 0x1 ;  /* 0x0000000104047836 */ /* 0x000fe20000000000 */
[----:B------:R-:W-:Y:S01]  /*a7b0*/  R2UR UR11, R22 ;  /* 0x00000000160b72ca */ /* 0x000fe200000e0000 */
[----:B------:R-:W-:Y:S01]  /*a7c0*/  UIADD3.X UR25, URZ, UR23, URZ, UP1, !UPT ;  /* 0x000000173f197290 */ /* 0x000fe20008ffe43f */
[----:B------:R-:W-:Y:S01]  /*a7d0*/  ISETP.GT.AND P3, PT, R13, 0x1, PT ;  /* 0x000000010d00780c */ /* 0x000fe20003f64270 */
[----:B------:R-:W-:Y:S01]  /*a7e0*/  UMOV UR6, 0x0 ;  /* 0x0000000000067882 */ /* 0x000fe20000000000 */
[----:B------:R-:W-:Y:S01]  /*a7f0*/  ISETP.NE.AND P1, PT, R4, 0x5, PT ;  /* 0x000000050400780c */ /* 0x000fe20003f25270 */
[----:B------:R-:W-:Y:S01]  /*a800*/  UIADD3 UR16, UR16, 0x180, URZ ;  /* 0x0000018010107890 */ /* 0x000fe2000fffe03f */
[----:B------:R-:W-:Y:S01]  /*a810*/  VIADD R12, R12, 0x40 ;  /* 0x000000400c0c7836 */ /* 0x000fe20000000000 */
[----:B------:R-:W-:Y:S01]  /*a820*/  UIADD3 UR8, UR8, 0xa180, URZ ;  /* 0x0000a18008087890 */ /* 0x000fe2000fffe03f */
[----:B------:R-:W-:Y:S01]  /*a830*/  SEL R10, RZ, 0x1, P1 ;  /* 0x00000001ff0a7807 */ /* 0x000fe20000800000 */
[----:B------:R-:W-:Y:S01]  /*a840*/  UMOV UR7, 0x10000000 ;  /* 0x1000000000077882 */ /* 0x000fe20000000000 */
[----:B------:R-:W-:Y:S01]  /*a850*/  UMOV UR9, UR17 ;  /* 0x0000001100097c82 */ /* 0x000fe20008000000 */
[----:B------:R-:W-:Y:S01]  /*a860*/  UMOV UR10, UR19 ;  /* 0x00000013000a7c82 */ /* 0x000fe20008000000 */
[----:B------:R-:W-:Y:S01]  /*a870*/  UMOV UR12, UR20 ;  /* 0x00000014000c7c82 */ /* 0x000fe20008000000 */
[----:B------:R-:W-:Y:S01]  /*a880*/  LOP3.LUT R3, R3, R10, RZ, 0x3c, !PT ;  /* 0x0000000a03037212 */ /* 0x000fe200078e3cff */
[----:B------:R0:W-:Y:S01]  /*a890*/  UTMALDG.3D [UR16], [UR4], desc[UR6] ;  /* 0x00000610040075b4 */ /* 0x0001e20008011000 */
[----:B------:R-:W-:Y:S01]  /*a8a0*/  SEL R4, R4, RZ, P1 ;  /* 0x000000ff04047207 */ /* 0x000fe20000800000 */
[----:B------:R0:W-:Y:S02]  /*a8b0*/  UTMALDG.3D [UR8], [UR24], desc[UR6] ;  /* 0x00000608180075b4 */ /* 0x0001e40008011000 */
[----:B0-----:R-:W-:Y:S05]  /*a8c0*/  @P3 BRA `(.L_x_298) ;  /* 0xfffffffc00483947 */ /* 0x001fea000383ffff */
.L_x_294:
[----:B------:R-:W-:Y:S05]  /*a8d0*/  BSYNC B1 ;  /* 0x0000000000017941 */ /* 0x000fea0003800000 */
.L_x_293:
[----:B------:R-:W2:Y:S01]  /*a8e0*/  LDL.64 R10, [R1] ;  /* 0x00000000010a7983 */ /* 0x000ea20000100a00 */
[----:B------:R-:W-:Y:S01]  /*a8f0*/  LOP3.LUT P4, RZ, R8, 0xff, RZ, 0xc0, !PT ;  /* 0x000000ff08ff7812 */ /* 0x000fe2000788c0ff */
[----:B------:R-:W-:Y:S01]  /*a900*/  VIADD R4, R7, UR40 ;  /* 0x0000002807047c36 */ /* 0x000fe20008000000 */
[----:B------:R-:W-:Y:S01]  /*a910*/  ULDC.64 UR4, c[0x0][0x650] ;  /* 0x0001940000047ab9 */ /* 0x000fe20000000a00 */
[----:B------:R-:W-:Y:S01]  /*a920*/  IMAD.U32 R7, RZ, RZ, UR40 ;  /* 0x00000028ff077e24 */ /* 0x000fe2000f8e00ff */
[----:B------:R-:W-:Y:S01]  /*a930*/  UISETP.GE.U32.AND UP0, UPT, UR40, 0x5, UPT ;  /* 0x000000052800788c */ /* 0x000fe2000bf06070 */
[----:B------:R-:W-:Y:S01]  /*a940*/  BSSY B1, `(.L_x_299) ;  /* 0x000006f000017945 */ /* 0x000fe20003800000 */
[----:B------:R-:W-:Y:S01]  /*a950*/  ISETP.GT.U32.AND P1, PT, R4, 0x4, PT ;  /* 0x000000040400780c */ /* 0x000fe20003f24070 */
[----:B------:R-:W-:Y:S01]  /*a960*/  IMAD.MOV.U32 R19, RZ, RZ, -0x1 ;  /* 0xffffffffff137424 */ /* 0x000fe200078e00ff */
[----:B------:R-:W-:Y:S01]  /*a970*/  PRMT R8, RZ, 0x7610, R8 ;  /* 0x00007610ff087816 */ /* 0x000fe20000000008 */
[----:B------:R-:W-:Y:S01]  /*a980*/  IMAD.MOV.U32 R22, RZ, RZ, -0x1 ;  /* 0xffffffffff167424 */ /* 0x000fe200078e00ff */
[----:B------:R-:W-:-:S02]  /*a990*/  ISETP.LT.U32.AND P1, PT, R7, 0x5, P1 ;  /* 0x000000050700780c */ /* 0x000fc40000f21070 */
[----:B------:R-:W-:Y:S01]  /*a9a0*/  PLOP3.LUT P3, PT, PT, PT, UP0, 0x80, 0x0 ;  /* 0x000000000000781c */ /* 0x000fe20003f6f008 */
[----:B------:R-:W0:Y:S01]  /*a9b0*/  @P4 S2R R3, SR_CgaCtaId ;  /* 0x0000000000034919 */ /* 0x000e220000008800 */
[----:B------:R-:W-:-:S04]  /*a9c0*/  @P4 MOV R2, 0x400 ;  /* 0x0000040000024802 */ /* 0x000fc80000000f00 */
[----:B0-----:R-:W-:Y:S01]  /*a9d0*/  @P4 LEA R5, R3, R2, 0x18 ;  /* 0x0000000203054211 */ /* 0x001fe200078ec0ff */
[----:B------:R-:W-:-:S03]  /*a9e0*/  IMAD.WIDE.U32 R2, R4, -0x33333333, RZ ;  /* 0xcccccccd04027825 */ /* 0x000fc600078e00ff */
[----:B------:R0:W-:Y:S01]  /*a9f0*/  @P4 SYNCS.ARRIVE.TRANS64.A1T0 RZ, [R5+URZ+0x88], RZ ;  /* 0x000088ff05ff49a7 */ /* 0x0001e2000810003f */
[----:B------:R-:W-:Y:S01]  /*aa00*/  IMAD.MOV.U32 R2, RZ, RZ, -0x1 ;  /* 0xffffffffff027424 */ /* 0x000fe200078e00ff */
[----:B0-----:R-:W-:Y:S02]  /*aa10*/  SHF.R.U32.HI R5, RZ, 0x2, R3 ;  /* 0x00000002ff057819 */ /* 0x001fe40000011603 */
[----:B------:R-:W-:-:S03]  /*aa20*/  SEL R3, RZ, 0x1, !P1 ;  /* 0x00000001ff037807 */ /* 0x000fc60004800000 */
[----:B------:R-:W-:Y:S01]  /*aa30*/  IMAD R7, R5, -0x5, R4 ;  /* 0xfffffffb05077824 */ /* 0x000fe200078e0204 */
[----:B------:R-:W-:Y:S02]  /*aa40*/  LOP3.LUT R0, R0, R3, RZ, 0x3c, !PT ;  /* 0x0000000300007212 */ /* 0x000fe400078e3cff */
[----:B------:R-:W-:Y:S02]  /*aa50*/  PRMT R3, RZ, 0x7610, R3 ;  /* 0x00007610ff037816 */ /* 0x000fe40000000003 */
[----:B------:R-:W-:Y:S02]  /*aa60*/  @P3 LOP3.LUT R0, R0, 0x1, R5, 0x78, !PT ;  /* 0x0000000100003812 */ /* 0x000fe400078e7805 */
[----:B--2---:R-:W-:-:S04]  /*aa70*/  IADD3 R18, P4, R18, R10, RZ ;  /* 0x0000000a12127210 */ /* 0x004fc80007f9e0ff */
[----:B------:R-:W-:Y:S01]  /*aa80*/  ISETP.GE.U32.AND P1, PT, R18, UR4, PT ;  /* 0x0000000412007c0c */ /* 0x000fe2000bf26070 */
[----:B------:R-:W-:-:S05]  /*aa90*/  IMAD.X R17, R17, 0x1, R23, P4 ;  /* 0x0000000111117824 */ /* 0x000fca00020e0617 */
[----:B------:R-:W-:-:S13]  /*aaa0*/  ISETP.GE.U32.AND.EX P1, PT, R17, UR5, PT, P1 ;  /* 0x0000000511007c0c */ /* 0x000fda000bf26110 */
[----:B------:R-:W-:Y:S05]  /*aab0*/  @P1 BRA `(.L_x_300) ;  /* 0x00000004005c1947 */ /* 0x000fea0003800000 */
[----:B------:R-:W0:Y:S01]  /*aac0*/  S2R R11, SR_CTAID.X ;  /* 0x00000000000b7919 */ /* 0x000e220000002500 */
[----:B------:R-:W-:Y:S01]  /*aad0*/  ULDC.64 UR4, c[0x0][0x628] ;  /* 0x00018a0000047ab9 */ /* 0x000fe20000000a00 */
[----:B------:R-:W1:Y:S01]  /*aae0*/  LDC R12, c[0x0][0x144] ;  /* 0x00005100ff0c7b82 */ /* 0x000e620000000800 */
[----:B------:R-:W-:Y:S01]  /*aaf0*/  ISETP.NE.U32.AND P1, PT, RZ, UR4, PT ;  /* 0x00000004ff007c0c */ /* 0x000fe2000bf25070 */
[----:B------:R-:W2:Y:S01]  /*ab00*/  S2R R9, SR_CTAID.Y ;  /* 0x0000000000097919 */ /* 0x000ea20000002600 */
[----:B------:R-:W-:Y:S01]  /*ab10*/  ULDC UR6, c[0x0][0x150] ;  /* 0x0000540000067ab9 */ /* 0x000fe20000000800 */
[----:B------:R-:W-:Y:S01]  /*ab20*/  ULDC UR7, c[0x0][0x630] ;  /* 0x00018c0000077ab9 */ /* 0x000fe20000000800 */
[----:B------:R-:W-:Y:S01]  /*ab30*/  ISETP.NE.AND.EX P1, PT, RZ, UR5, PT, P1 ;  /* 0x00000005ff007c0c */ /* 0x000fe2000bf25310 */
[----:B------:R-:W-:Y:S01]  /*ab40*/  IMAD.MOV.U32 R2, RZ, RZ, R18 ;  /* 0x000000ffff027224 */ /* 0x000fe200078e0012 */
[----:B0-----:R-:W-:-:S05]  /*ab50*/  I2FP.F32.U32 R3, R11 ;  /* 0x0000000b00037245 */ /* 0x001fca0000201000 */
[----:B------:R-:W-:Y:S01]  /*ab60*/  FMUL R14, R3, UR6 ;  /* 0x00000006030e7c20 */ /* 0x000fe20008400000 */
[----:B------:R-:W-:-:S05]  /*ab70*/  IMAD.MOV.U32 R3, RZ, RZ, R17 ;  /* 0x000000ffff037224 */ /* 0x000fca00078e0011 */
[----:B--2---:R-:W-:Y:S05]  /*ab80*/  @!P1 BRA `(.L_x_301) ;  /* 0x0000000000289947 */ /* 0x004fea0003800000 */
[----:B------:R-:W-:Y:S02]  /*ab90*/  ULDC UR6, c[0x0][0x634] ;  /* 0x00018d0000067ab9 */ /* 0x000fe40000000800 */
[----:B------:R-:W-:-:S05]  /*aba0*/  IADD3 R3, P1, R18, UR6, RZ ;  /* 0x0000000612037c10 */ /* 0x000fca000ff3e0ff */
[----:B------:R-:W-:-:S04]  /*abb0*/  IMAD.X R13, RZ, RZ, R17, P1 ;  /* 0x000000ffff0d7224 */ /* 0x000fc800008e0611 */
[----:B------:R-:W-:-:S04]  /*abc0*/  IMAD.WIDE.U32 R4, R13, UR4, RZ ;  /* 0x000000040d047c25 */ /* 0x000fc8000f8e00ff */
[----:B------:R-:W-:-:S04]  /*abd0*/  IMAD.WIDE.U32 R4, P1, R3, UR5, R4 ;  /* 0x0000000503047c25 */ /* 0x000fc8000f820004 */
[----:B------:R-:W-:-:S04]  /*abe0*/  IMAD.WIDE.U32 R2, R3, UR4, RZ ;  /* 0x0000000403027c25 */ /* 0x000fc8000f8e00ff */
[----:B------:R-:W-:Y:S01]  /*abf0*/  IMAD.MOV.U32 R2, RZ, RZ, R5 ;  /* 0x000000ffff027224 */ /* 0x000fe200078e0005 */
[----:B------:R-:W-:Y:S01]  /*ac00*/  IADD3 RZ, P3, R3, R4, RZ ;  /* 0x0000000403ff7210 */ /* 0x000fe20007f7e0ff */
[----:B------:R-:W-:-:S04]  /*ac10*/  IMAD.X R3, RZ, RZ, RZ, P1 ;  /* 0x000000ffff037224 */ /* 0x000fc800008e06ff */
[----:B------:R-:W-:-:S08]  /*ac20*/  IMAD.WIDE.U32.X R2, R13, UR5, R2, P3 ;  /* 0x000000050d027c25 */ /* 0x000fd000098e0402 */
.L_x_301:
[--C-:B------:R-:W-:Y:S01]  /*ac30*/  SHF.R.U64 R10, R2, UR7, R3.reuse ;  /* 0x00000007020a7c19 */ /* 0x100fe20008001203 */
[----:B------:R-:W0:Y:S01]  /*ac40*/  F2I.U32.TRUNC.NTZ R14, R14 ;  /* 0x0000000e000e7305 */ /* 0x000e22000020f000 */
[----:B------:R-:W-:Y:S01]  /*ac50*/  SHF.R.U32.HI R2, RZ, UR7, R3 ;  /* 0x00000007ff027c19 */ /* 0x000fe20008011603 */
[----:B------:R-:W-:Y:S01]  /*ac60*/  ULDC.64 UR4, c[0x0][0x620] ;  /* 0x0001880000047ab9 */ /* 0x000fe20000000a00 */
[----:B------:R-:W-:Y:S01]  /*ac70*/  IADD3 R5, P1, RZ, -R10, RZ ;  /* 0x8000000aff057210 */ /* 0x000fe20007f3e0ff */
[----:B------:R-:W-:Y:S01]  /*ac80*/  IMAD.MOV.U32 R3, RZ, RZ, R17 ;  /* 0x000000ffff037224 */ /* 0x000fe200078e0011 */
[----:B------:R-:W-:-:S03]  /*ac90*/  ULDC.64 UR6, c[0x0][0x640] ;  /* 0x0001900000067ab9 */ /* 0x000fc60000000a00 */
[----:B------:R-:W-:Y:S01]  /*aca0*/  IMAD.X R2, RZ, RZ, ~R2, P1 ;  /* 0x000000ffff027224 */ /* 0x000fe200008e0e02 */
[----:B------:R-:W-:-:S03]  /*acb0*/  ISETP.NE.U32.AND P1, PT, RZ, UR6, PT ;  /* 0x00000006ff007c0c */ /* 0x000fc6000bf25070 */
[----:B------:R-:W-:Y:S01]  /*acc0*/  IMAD R4, R2, UR4, RZ ;  /* 0x0000000402047c24 */ /* 0x000fe2000f8e02ff */
[----:B------:R-:W-:Y:S01]  /*acd0*/  ISETP.NE.AND.EX P1, PT, RZ, UR7, PT, P1 ;  /* 0x00000007ff007c0c */ /* 0x000fe2000bf25310 */
[----:B------:R-:W-:-:S04]  /*ace0*/  IMAD.MOV.U32 R2, RZ, RZ, R18 ;  /* 0x000000ffff027224 */ /* 0x000fc800078e0012 */
[----:B------:R-:W-:Y:S01]  /*acf0*/  IMAD.WIDE.U32 R2, R5, UR4, R2 ;  /* 0x0000000405027c25 */ /* 0x000fe2000f8e0002 */
[----:B------:R-:W-:-:S03]  /*ad00*/  ULDC UR4, c[0x0][0x618] ;  /* 0x0001860000047ab9 */ /* 0x000fc60000000800 */
[----:B------:R-:W-:Y:S01]  /*ad10*/  IMAD R5, R5, UR5, R4 ;  /* 0x0000000505057c24 */ /* 0x000fe2000f8e0204 */
[----:B------:R-:W-:Y:S01]  /*ad20*/  ULDC UR5, c[0x0][0x154] ;  /* 0x0000550000057ab9 */ /* 0x000fe20000000800 */
[----:B0-----:R-:W-:Y:S02]  /*ad30*/  IMAD.MOV R4, RZ, RZ, -R14 ;  /* 0x000000ffff047224 */ /* 0x001fe400078e0a0e */
[----:B------:R-:W0:Y:S01]  /*ad40*/  LDC R14, c[0x0][0x148] ;  /* 0x00005200ff0e7b82 */ /* 0x000e220000000800 */
[----:B------:R-:W-:Y:S02]  /*ad50*/  IMAD.IADD R3, R3, 0x1, R5 ;  /* 0x0000000103037824 */ /* 0x000fe400078e0205 */
[----:B-1----:R-:W-:Y:S01]  /*ad60*/  IMAD R11, R12, R4, R11 ;  /* 0x000000040c0b7224 */ /* 0x002fe200078e020b */
[----:B------:R-:W-:Y:S02]  /*ad70*/  I2FP.F32.U32 R4, R9 ;  /* 0x0000000900047245 */ /* 0x000fe40000201000 */
[----:B------:R-:W-:-:S02]  /*ad80*/  SHF.R.U64 R12, R2, UR4, R3 ;  /* 0x00000004020c7c19 */ /* 0x000fc40008001203 */
[----:B------:R-:W-:Y:S01]  /*ad90*/  SHF.R.U32.HI R3, RZ, UR4, R3 ;  /* 0x00000004ff037c19 */ /* 0x000fe20008011603 */
[----:B------:R-:W-:Y:S01]  /*ada0*/  FMUL R4, R4, UR5 ;  /* 0x0000000504047c20 */ /* 0x000fe20008400000 */
[----:B------:R-:W-:Y:S02]  /*adb0*/  ULDC UR4, c[0x0][0x608] ;  /* 0x0001820000047ab9 */ /* 0x000fe40000000800 */
[--C-:B------:R-:W-:Y:S01]  /*adc0*/  SHF.R.U64 R15, R12, UR4, R3.reuse ;  /* 0x000000040c0f7c19 */ /* 0x100fe20008001203 */
[----:B------:R1:W2:Y:S01]  /*add0*/  F2I.U32.TRUNC.NTZ R20, R4 ;  /* 0x0000000400147305 */ /* 0x0002a2000020f000 */
[----:B------:R-:W-:Y:S01]  /*ade0*/  SHF.R.U32.HI R2, RZ, UR4, R3 ;  /* 0x00000004ff027c19 */ /* 0x000fe20008011603 */
[----:B------:R-:W-:-:S03]  /*adf0*/  ULDC UR4, c[0x0][0x658] ;  /* 0x0001960000047ab9 */ /* 0x000fc60000000800 */
[--C-:B------:R-:W-:Y:S02]  /*ae00*/  SHF.R.U64 R13, R15, UR4, R2.reuse ;  /* 0x000000040f0d7c19 */ /* 0x100fe40008001202 */
[----:B------:R-:W-:-:S03]  /*ae10*/  SHF.R.U32.HI R19, RZ, UR4, R2 ;  /* 0x00000004ff137c19 */ /* 0x000fc60008011602 */
[----:B------:R-:W-:Y:S02]  /*ae20*/  IMAD.MOV.U32 R2, RZ, RZ, R13 ;  /* 0x000000ffff027224 */ /* 0x000fe400078e000d */
[----:B------:R-:W-:Y:S01]  /*ae30*/  IMAD.MOV.U32 R3, RZ, RZ, R19 ;  /* 0x000000ffff037224 */ /* 0x000fe200078e0013 */
[----:B-1----:R-:W-:Y:S06]  /*ae40*/  @!P1 BRA `(.L_x_302) ;  /* 0x0000000000289947 */ /* 0x002fec0003800000 */
        /* <DEDUP_REMOVED lines=10> */
.L_x_302:
[----:B------:R-:W1:Y:S01]  /*aef0*/  LDC R4, c[0x0][0x65c] ;  /* 0x00019700ff047b82 */ /* 0x000e620000000800 */
[----:B------:R-:W-:Y:S01]  /*af00*/  ULDC UR4, c[0x0][0x648] ;  /* 0x0001920000047ab9 */ /* 0x000fe20000000800 */
[----:B------:R-:W-:Y:S01]  /*af10*/  LOP3.LUT R15, R15, UR14, RZ, 0xc0, !PT ;  /* 0x0000000e0f0f7c12 */ /* 0x000fe2000f8ec0ff */
[----:B--2---:R-:W-:Y:S01]  /*af20*/  IMAD.MOV R20, RZ, RZ, -R20 ;  /* 0x000000ffff147224 */ /* 0x004fe200078e0a14 */
[----:B------:R-:W-:Y:S01]  /*af30*/  SHF.R.U64 R2, R2, UR4, R3 ;  /* 0x0000000402027c19 */ /* 0x000fe20008001203 */
[----:B------:R-:W-:Y:S01]  /*af40*/  ULDC UR4, c[0x0][0x638] ;  /* 0x00018e0000047ab9 */ /* 0x000fe20000000800 */
[----:B------:R-:W-:Y:S01]  /*af50*/  LOP3.LUT R12, R12, UR13, RZ, 0xc0, !PT ;  /* 0x0000000d0c0c7c12 */ /* 0x000fe2000f8ec0ff */
[----:B------:R-:W-:Y:S01]  /*af60*/  ULDC UR5, c[0x0][0x610] ;  /* 0x0001840000057ab9 */ /* 0x000fe20000000800 */
[----:B------:R-:W-:Y:S01]  /*af70*/  IMAD.MOV.U32 R3, RZ, RZ, 0x1 ;  /* 0x00000001ff037424 */ /* 0x000fe200078e00ff */
[----:B-1----:R-:W-:Y:S01]  /*af80*/  ISETP.NE.AND P1, PT, R4, 0x1, PT ;  /* 0x000000010400780c */ /* 0x002fe20003f25270 */
[----:B------:R-:W-:-:S02]  /*af90*/  IMAD.MOV R4, RZ, RZ, -R2 ;  /* 0x000000ffff047224 */ /* 0x000fc400078e0a02 */
[----:B------:R-:W-:Y:S02]  /*afa0*/  IMAD R2, R2, UR15, R15 ;  /* 0x0000000f02027c24 */ /* 0x000fe4000f8e020f */
[----:B------:R-:W-:Y:S01]  /*afb0*/  IMAD R13, R4, UR4, R13 ;  /* 0x00000004040d7c24 */ /* 0x000fe2000f8e020d */
[----:B------:R-:W-:-:S07]  /*afc0*/  ULDC UR4, c[0x0][0x600] ;  /* 0x0001800000047ab9 */ /* 0x000fce0000000800 */
[----:B0-----:R-:W-:-:S04]  /*afd0*/  @P1 IMAD R11, R14, R20, R9 ;  /* 0x000000140e0b1224 */ /* 0x001fc800078e0209 */
[----:B------:R-:W-:Y:S02]  /*afe0*/  IMAD R11, R2, UR5, R11 ;  /* 0x00000005020b7c24 */ /* 0x000fe4000f8e020b */
[----:B------:R-:W-:-:S05]  /*aff0*/  IMAD R2, R13, UR4, R12 ;  /* 0x000000040d027c24 */ /* 0x000fca000f8e020c */
[----:B------:R-:W-:Y:S02]  /*b000*/  SEL R22, R2, R11, !P1 ;  /* 0x0000000b02167207 */ /* 0x000fe40004800000 */
[----:B------:R-:W-:Y:S01]  /*b010*/  SEL R19, R11, R2, !P1 ;  /* 0x000000020b137207 */ /* 0x000fe20004800000 */
[----:B------:R-:W-:-:S07]  /*b020*/  IMAD.MOV.U32 R2, RZ, RZ, R10 ;  /* 0x000000ffff027224 */ /* 0x000fce00078e000a */
.L_x_300:
[----:B------:R-:W-:Y:S05]  /*b030*/  BSYNC B1 ;  /* 0x0000000000017941 */ /* 0x000fea0003800000 */
.L_x_299:
[----:B------:R-:W-:-:S13]  /*b040*/  LOP3.LUT P1, RZ, R3, 0xff, RZ, 0xc0, !PT ;  /* 0x000000ff03ff7812 */ /* 0x000fda000782c0ff */
[----:B------:R-:W-:Y:S05]  /*b050*/  @P1 BRA `(.L_x_303) ;  /* 0xfffffff400301947 */ /* 0x000fea000383ffff */
[----:B------:R-:W-:Y:S05]  /*b060*/  BSYNC B0 ;  /* 0x0000000000007941 */ /* 0x000fea0003800000 */
.L_x_291:
[----:B------:R-:W-:-:S03]  /*b070*/  UMOV UR4, 0xffffffff ;  /* 0xffffffff00047882 */ /* 0x000fc60000000000 */
[----:B------:R-:W-:Y:S05]  /*b080*/  BRA.DIV UR4, `(.L_x_304) ;  /* 0x0000000604647947 */ /* 0x000fea000b800000 */
[----:B------:R-:W-:-:S13]  /*b090*/  ELECT P6, URZ, PT ;  /* 0x00000000003f782f */ /* 0x000fda00038c0000 */
.L_x_321:
[----:B------:R-:W-:Y:S04]  /*b0a0*/  BSSY B0, `(.L_x_305) ;  /* 0x0000034000007945 */ /* 0x000fe80003800000 */
[----:B------:R-:W-:Y:S05]  /*b0b0*/  @!P6 BRA `(.L_x_306) ;  /* 0x0000000000c8e947 */ /* 0x000fea0003800000 */
[----:B------:R-:W-:-:S04]  /*b0c0*/  LOP3.LUT R16, R16, 0x2, RZ, 0xfc, !PT ;  /* 0x0000000210107812 */ /* 0x000fc800078efcff */
[----:B------:R-:W-:-:S13]  /*b0d0*/  ISETP.NE.AND P0, PT, R16, 0x3, PT ;  /* 0x000000031000780c */ /* 0x000fda0003f05270 */
[----:B------:R-:W-:Y:S05]  /*b0e0*/  @!P0 BRA `(.L_x_307) ;  /* 0x0000000000048947 */ /* 0x000fea0003800000 */
[----:B------:R-:W-:Y:S01]  /*b0f0*/  BPT.TRAP 0x1 ;  /* 0x000000040000795c */ /* 0x000fe20000300000 */
.L_x_307:
[----:B------:R-:W0:Y:S01]  /*b100*/  S2R R3, SR_CgaCtaId ;  /* 0x0000000000037919 */ /* 0x000e220000008800 */
[----:B------:R-:W-:Y:S02]  /*b110*/  MOV R2, 0x400 ;  /* 0x0000040000027802 */ /* 0x000fe40000000f00 */
[----:B------:R-:W-:Y:S02]  /*b120*/  SHF.L.U32 R4, R0, 0x1f, RZ ;  /* 0x0000001f00047819 */ /* 0x000fe400000006ff */
[----:B0-----:R-:W-:-:S05]  /*b130*/  LEA R2, R3, R2, 0x18 ;  /* 0x0000000203027211 */ /* 0x001fca00078ec0ff */
[----:B------:R-:W-:-:S04]  /*b140*/  VIADD R2, R2, 0x28 ;  /* 0x0000002802027836 */ /* 0x000fc80000000000 */
[C---:B------:R-:W-:Y:S02]  /*b150*/  IMAD R9, R7.reuse, 0x8, R2 ;  /* 0x0000000807097824 */ /* 0x040fe400078e0202 */
[----:B------:R-:W-:Y:S02]  /*b160*/  VIADD R7, R7, 0x1 ;  /* 0x0000000107077836 */ /* 0x000fe40000000000 */
[----:B------:R-:W0:Y:S03]  /*b170*/  SYNCS.PHASECHK.TRANS64.TRYWAIT P0, [R9+URZ], R4 ;  /* 0x00000004090075a7 */ /* 0x000e26000800017f */
[----:B------:R-:W-:-:S04]  /*b180*/  ISETP.NE.AND P1, PT, R7, 0x5, PT ;  /* 0x000000050700780c */ /* 0x000fc80003f25270 */
[----:B------:R-:W-:Y:S02]  /*b190*/  SEL R3, RZ, 0x1, P1 ;  /* 0x00000001ff037807 */ /* 0x000fe40000800000 */
[----:B------:R-:W-:Y:S02]  /*b1a0*/  SEL R7, R7, RZ, P1 ;  /* 0x000000ff07077207 */ /* 0x000fe40000800000 */
[----:B------:R-:W-:-:S03]  /*b1b0*/  LOP3.LUT R6, R0, R3, RZ, 0x3c, !PT ;  /* 0x0000000300067212 */ /* 0x000fc600078e3cff */
[----:B------:R-:W-:Y:S01]  /*b1c0*/  IMAD R8, R7, 0x8, R2 ;  /* 0x0000000807087824 */ /* 0x000fe200078e0202 */
[----:B------:R-:W-:Y:S01]  /*b1d0*/  SHF.L.U32 R5, R6, 0x1f, RZ ;  /* 0x0000001f06057819 */ /* 0x000fe200000006ff */
[----:B0-----:R-:W-:Y:S06]  /*b1e0*/  @!P0 BRA `(.L_x_308) ;  /* 0x00000004002c8947 */ /* 0x001fec0003800000 */
.L_x_322:
[----:B------:R-:W1:Y:S01]  /*b1f0*/  SYNCS.PHASECHK.TRANS64.TRYWAIT P0, [R8+URZ], R5 ;  /* 0x00000005080075a7 */ /* 0x000e62000800017f */
[----:B------:R-:W-:-:S05]  /*b200*/  VIADD R0, R7, 0x1 ;  /* 0x0000000107007836 */ /* 0x000fca0000000000 */
[----:B------:R-:W-:-:S04]  /*b210*/  ISETP.NE.AND P1, PT, R0, 0x5, PT ;  /* 0x000000050000780c */ /* 0x000fc80003f25270 */
[----:B------:R-:W-:Y:S02]  /*b220*/  SEL R3, RZ, 0x1, P1 ;  /* 0x00000001ff037807 */ /* 0x000fe40000800000 */
[----:B------:R-:W-:Y:S02]  /*b230*/  SEL R7, R0, RZ, P1 ;  /* 0x000000ff00077207 */ /* 0x000fe40000800000 */
[----:B------:R-:W-:-:S03]  /*b240*/  LOP3.LUT R6, R6, R3, RZ, 0x3c, !PT ;  /* 0x0000000306067212 */ /* 0x000fc600078e3cff */
[----:B0-----:R-:W-:Y:S01]  /*b250*/  IMAD R9, R7, 0x8, R2 ;  /* 0x0000000807097824 */ /* 0x001fe200078e0202 */
[----:B------:R-:W-:Y:S01]  /*b260*/  SHF.L.U32 R4, R6, 0x1f, RZ ;  /* 0x0000001f06047819 */ /* 0x000fe200000006ff */
[----:B-1----:R-:W-:Y:S06]  /*b270*/  @!P0 BRA `(.L_x_309) ;  /* 0x00000004001c8947 */ /* 0x002fec0003800000 */
.L_x_323:
[----:B------:R-:W1:Y:S01]  /*b280*/  SYNCS.PHASECHK.TRANS64.TRYWAIT P0, [R9+URZ], R4 ;  /* 0x00000004090075a7 */ /* 0x000e62000800017f */
[----:B------:R-:W-:-:S05]  /*b290*/  VIADD R0, R7, 0x1 ;  /* 0x0000000107007836 */ /* 0x000fca0000000000 */
[----:B------:R-:W-:-:S04]  /*b2a0*/  ISETP.NE.AND P1, PT, R0, 0x5, PT ;  /* 0x000000050000780c */ /* 0x000fc80003f25270 */
[----:B------:R-:W-:Y:S02]  /*b2b0*/  SEL R3, RZ, 0x1, P1 ;  /* 0x00000001ff037807 */ /* 0x000fe40000800000 */
[----:B------:R-:W-:Y:S02]  /*b2c0*/  SEL R7, R0, RZ, P1 ;  /* 0x000000ff00077207 */ /* 0x000fe40000800000 */
[----:B------:R-:W-:-:S03]  /*b2d0*/  LOP3.LUT R11, R6, R3, RZ, 0x3c, !PT ;  /* 0x00000003060b7212 */ /* 0x000fc600078e3cff */
[----:B------:R-:W-:Y:S01]  /*b2e0*/  IMAD R6, R7, 0x8, R2 ;  /* 0x0000000807067824 */ /* 0x000fe200078e0202 */
[----:B0-----:R-:W-:Y:S01]  /*b2f0*/  SHF.L.U32 R5, R11, 0x1f, RZ ;  /* 0x0000001f0b057819 */ /* 0x001fe200000006ff */
[----:B-1----:R-:W-:Y:S06]  /*b300*/  @!P0 BRA `(.L_x_310) ;  /* 0x00000004000c8947 */ /* 0x002fec0003800000 */
.L_x_324:
[----:B------:R-:W1:Y:S01]  /*b310*/  SYNCS.PHASECHK.TRANS64.TRYWAIT P0, [R6+URZ], R5 ;  /* 0x00000005060075a7 */ /* 0x000e62000800017f */
[----:B------:R-:W-:-:S05]  /*b320*/  VIADD R0, R7, 0x1 ;  /* 0x0000000107007836 */ /* 0x000fca0000000000 */
[----:B------:R-:W-:-:S04]  /*b330*/  ISETP.NE.AND P1, PT, R0, 0x5, PT ;  /* 0x000000050000780c */ /* 0x000fc80003f25270 */
[----:B0-----:R-:W-:Y:S02]  /*b340*/  SEL R4, RZ, 0x1, P1 ;  /* 0x00000001ff047807 */ /* 0x001fe40000800000 */
[----:B------:R-:W-:Y:S02]  /*b350*/  SEL R3, R0, RZ, P1 ;  /* 0x000000ff00037207 */ /* 0x000fe40000800000 */
[----:B------:R-:W-:Y:S01]  /*b360*/  LOP3.LUT R0, R11, R4, RZ, 0x3c, !PT ;  /* 0x000000040b007212 */ /* 0x000fe200078e3cff */
[----:B-1----:R-:W-:Y:S06]  /*b370*/  @!P0 BRA `(.L_x_311) ;  /* 0x0000000400048947 */ /* 0x002fec0003800000 */
.L_x_325:
[----:B------:R-:W-:Y:S01]  /*b380*/  IMAD R3, R3, 0x8, R2 ;  /* 0x0000000803037824 */ /* 0x000fe200078e0202 */
[----:B------:R-:W-:-:S07]  /*b390*/  SHF.L.U32 R0, R0, 0x1f, RZ ;  /* 0x0000001f00007819 */ /* 0x000fce00000006ff */
.L_x_312:
[----:B-1----:R1:W2:Y:S02]  /*b3a0*/  SYNCS.PHASECHK.TRANS64.TRYWAIT P0, [R3+URZ], R0 ;  /* 0x00000000030075a7 */ /* 0x0022a4000800017f */
[----:B--2---:R-:W-:Y:S05]  /*b3b0*/  @!P0 NANOSLEEP.SYNCS 0x989680 ;  /* 0x009896800000895d */ /* 0x004fea0003900000 */
[----:B------:R-:W2:Y:S02]  /*b3c0*/  @!P0 SYNCS.PHASECHK.TRANS64 P0, [R3+URZ], R0 ;  /* 0x00000000030085a7 */ /* 0x000ea4000800007f */
[----:B--2---:R-:W-:Y:S05]  /*b3d0*/  @!P0 BRA `(.L_x_312) ;  /* 0xfffffffc00f08947 */ /* 0x004fea000383ffff */
.L_x_306:
[----:B------:R-:W-:Y:S05]  /*b3e0*/  BSYNC B0 ;  /* 0x0000000000007941 */ /* 0x000fea0003800000 */
.L_x_305:
[----:B------:R-:W-:Y:S05]  /*b3f0*/  EXIT ;  /* 0x000000000000794d */ /* 0x000fea0003800000 */
.L_x_15:
[----:B-1----:R1:W2:Y:S02]  /*b400*/  SYNCS.PHASECHK.TRANS64.TRYWAIT P0, [R159+URZ], R0 ;  /* 0x000000009f0075a7 */ /* 0x0022a4000800017f */
[----:B--2---:R-:W-:Y:S05]  /*b410*/  @!P0 NANOSLEEP.SYNCS 0x989680 ;  /* 0x009896800000895d */ /* 0x004fea0003900000 */
[----:B------:R-:W2:Y:S02]  /*b420*/  @!P0 SYNCS.PHASECHK.TRANS64 P0, [R159+URZ], R0 ;  /* 0x000000009f0085a7 */ /* 0x000ea4000800007f */
[----:B--2---:R-:W-:Y:S05]  /*b430*/  @!P0 BRA `(.L_x_15) ;  /* 0xfffffffc00f08947 */ /* 0x004fea000383ffff */
[----:B------:R-:W-:Y:S05]  /*b440*/  BRA `(.L_x_313) ;  /* 0xffffff6000147947 */ /* 0x000fea000383ffff */
.L_x_20:
[----:B--2---:R2:W3:Y:S02]  /*b450*/  SYNCS.PHASECHK.TRANS64.TRYWAIT P1, [R3+URZ], R0 ;  /* 0x00000000030075a7 */ /* 0x0044e4000802017f */
[----:B---3--:R-:W-:Y:S05]  /*b460*/  @!P1 NANOSLEEP.SYNCS 0x989680 ;  /* 0x009896800000995d */ /* 0x008fea0003900000 */
[----:B------:R-:W3:Y:S02]  /*b470*/  @!P1 SYNCS.PHASECHK.TRANS64 P1, [R3+URZ], R0 ;  /* 0x00000000030095a7 */ /* 0x000ee4000802007f */
[----:B---3--:R-:W-:Y:S05]  /*b480*/  @!P1 BRA `(.L_x_20) ;  /* 0xfffffffc00f09947 */ /* 0x008fea000383ffff */
[----:B------:R-:W-:Y:S05]  /*b490*/  BRA `(.L_x_19) ;  /* 0xffffff6000807947 */ /* 0x000fea000383ffff */
.L_x_25:
[----:B--2---:R-:W-:-:S04]  /*b4a0*/  IMAD.U32 R4, RZ, RZ, UR4 ;  /* 0x00000004ff047e24 */ /* 0x004fc8000f8e00ff */
[----:B------:R2:W3:Y:S03]  /*b4b0*/  SYNCS.PHASECHK.TRANS64.TRYWAIT P1, [R4+URZ], R3 ;  /* 0x00000003040075a7 */ /* 0x0004e6000802017f */
[----:B---3--:R-:W-:Y:S05]  /*b4c0*/  @!P1 NANOSLEEP.SYNCS 0x989680 ;  /* 0x009896800000995d */ /* 0x008fea0003900000 */
[----:B------:R-:W3:Y:S02]  /*b4d0*/  @!P1 SYNCS.PHASECHK.TRANS64 P1, [R4+URZ], R3 ;  /* 0x00000003040095a7 */ /* 0x000ee4000802007f */
[----:B---3--:R-:W-:Y:S05]  /*b4e0*/  @!P1 BRA `(.L_x_25) ;  /* 0xfffffffc00ec9947 */ /* 0x008fea000383ffff */
[----:B------:R-:W-:Y:S05]  /*b4f0*/  BRA `(.L_x_24) ;  /* 0xffffff6400587947 */ /* 0x000fea000383ffff */
.L_x_31:
[----:B-1----:R1:W2:Y:S02]  /*b500*/  SYNCS.PHASECHK.TRANS64.TRYWAIT P0, [R159+URZ+0x10], R0 ;  /* 0x000010009f0075a7 */ /* 0x0022a4000800017f */
[----:B--2---:R-:W-:Y:S05]  /*b510*/  @!P0 NANOSLEEP.SYNCS 0x989680 ;  /* 0x009896800000895d */ /* 0x004fea0003900000 */
[----:B------:R-:W2:Y:S02]  /*b520*/  @!P0 SYNCS.PHASECHK.TRANS64 P0, [R159+URZ+0x10], R0 ;  /* 0x000010009f0085a7 */ /* 0x000ea4000800007f */
[----:B--2---:R-:W-:Y:S05]  /*b530*/  @!P0 BRA `(.L_x_31) ;  /* 0xfffffffc00f08947 */ /* 0x004fea000383ffff */
[----:B------:R-:W-:Y:S05]  /*b540*/  BRA `(.L_x_314) ;  /* 0xffffff68009c7947 */ /* 0x000fea000383ffff */
.L_x_292:
[----:B------:R-:W-:Y:S01]  /*b550*/  BSSY B1, `(.L_x_315) ;  /* 0x0000006000017945 */ /* 0x000fe20003800000 */
[----:B------:R-:W-:-:S07]  /*b560*/  IMAD.MOV.U32 R15, RZ, RZ, -0x1 ;  /* 0xffffffffff0f7424 */ /* 0x000fce00078e00ff */
[----:B-----5:R-:W-:Y:S05]  /*b570*/  WARPSYNC.COLLECTIVE R15, `(.L_x_316) ;  /* 0x000000000f0c7348 */ /* 0x020fea0003c00000 */
[----:B------:R-:W-:Y:S02]  /*b580*/  ELECT P6, UR62, PT ;  /* 0x00000000003e782f */ /* 0x000fe400038c0000 */
[----:B------:R-:W-:Y:S01]  /*b590*/  MOV R14, UR62 ;  /* 0x0000003e000e7c02 */ /* 0x000fe20008000f00 */
[----:B-----5:R-:W-:Y:S10]  /*b5a0*/  ENDCOLLECTIVE ;  /* 0x000000000000791b */ /* 0x020ff40003800000 */
.L_x_316:
[----:B------:R-:W-:Y:S05]  /*b5b0*/  BSYNC B1 ;  /* 0x0000000000017941 */ /* 0x000fea0003800000 */
.L_x_315:
[----:B------:R-:W-:Y:S05]  /*b5c0*/  BRA `(.L_x_317) ;  /* 0xffffffec00e07947 */ /* 0x000fea000383ffff */
.L_x_295:
[----:B0-----:R0:W1:Y:S02]  /*b5d0*/  SYNCS.PHASECHK.TRANS64.TRYWAIT P1, [R10+URZ+0x28], R5 ;  /* 0x000028050a0075a7 */ /* 0x001064000802017f */
[----:B-1----:R-:W-:Y:S05]  /*b5e0*/  @!P1 NANOSLEEP.SYNCS 0x989680 ;  /* 0x009896800000995d */ /* 0x002fea0003900000 */
[----:B------:R-:W1:Y:S02]  /*b5f0*/  @!P1 SYNCS.PHASECHK.TRANS64 P1, [R10+URZ+0x28], R5 ;  /* 0x000028050a0095a7 */ /* 0x000e64000802007f */
[----:B-1----:R-:W-:Y:S05]  /*b600*/  @!P1 BRA `(.L_x_295) ;  /* 0xfffffffc00f09947 */ /* 0x002fea000383ffff */
[----:B------:R-:W-:Y:S05]  /*b610*/  BRA `(.L_x_318) ;  /* 0xfffffff000147947 */ /* 0x000fea000383ffff */
.L_x_304:
[----:B------:R-:W-:Y:S01]  /*b620*/  BSSY B0, `(.L_x_319) ;  /* 0x0000006000007945 */ /* 0x000fe20003800000 */
[----:B------:R-:W-:-:S07]  /*b630*/  IMAD.MOV.U32 R15, RZ, RZ, -0x1 ;  /* 0xffffffffff0f7424 */ /* 0x000fce00078e00ff */
[----:B-----5:R-:W-:Y:S05]  /*b640*/  WARPSYNC.COLLECTIVE R15, `(.L_x_320) ;  /* 0x000000000f0c7348 */ /* 0x020fea0003c00000 */
[----:B------:R-:W-:Y:S02]  /*b650*/  ELECT P6, UR62, PT ;  /* 0x00000000003e782f */ /* 0x000fe400038c0000 */
[----:B------:R-:W-:Y:S01]  /*b660*/  MOV R14, UR62 ;  /* 0x0000003e000e7c02 */ /* 0x000fe20008000f00 */
[----:B-----5:R-:W-:Y:S10]  /*b670*/  ENDCOLLECTIVE ;  /* 0x000000000000791b */ /* 0x020ff40003800000 */
.L_x_320:
[----:B------:R-:W-:Y:S05]  /*b680*/  BSYNC B0 ;  /* 0x0000000000007941 */ /* 0x000fea0003800000 */
.L_x_319:
[----:B------:R-:W-:Y:S05]  /*b690*/  BRA `(.L_x_321) ;  /* 0xfffffff800807947 */ /* 0x000fea000383ffff */
.L_x_308:
[----:B0-----:R0:W1:Y:S02]  /*b6a0*/  SYNCS.PHASECHK.TRANS64.TRYWAIT P0, [R9+URZ], R4 ;  /* 0x00000004090075a7 */ /* 0x001064000800017f */
[----:B-1----:R-:W-:Y:S05]  /*b6b0*/  @!P0 NANOSLEEP.SYNCS 0x989680 ;  /* 0x009896800000895d */ /* 0x002fea0003900000 */
[----:B------:R-:W1:Y:S02]  /*b6c0*/  @!P0 SYNCS.PHASECHK.TRANS64 P0, [R9+URZ], R4 ;  /* 0x00000004090085a7 */ /* 0x000e64000800007f */
[----:B-1----:R-:W-:Y:S05]  /*b6d0*/  @!P0 BRA `(.L_x_308) ;  /* 0xfffffffc00f08947 */ /* 0x002fea000383ffff */
[----:B------:R-:W-:Y:S05]  /*b6e0*/  BRA `(.L_x_322) ;  /* 0xfffffff800c07947 */ /* 0x000fea000383ffff */
.L_x_309:
[----:B0-----:R0:W1:Y:S02]  /*b6f0*/  SYNCS.PHASECHK.TRANS64.TRYWAIT P0, [R8+URZ], R5 ;  /* 0x00000005080075a7 */ /* 0x001064000800017f */
[----:B-1----:R-:W-:Y:S05]  /*b700*/  @!P0 NANOSLEEP.SYNCS 0x989680 ;  /* 0x009896800000895d */ /* 0x002fea0003900000 */
[----:B------:R-:W1:Y:S02]  /*b710*/  @!P0 SYNCS.PHASECHK.TRANS64 P0, [R8+URZ], R5 ;  /* 0x00000005080085a7 */ /* 0x000e64000800007f */
[----:B-1----:R-:W-:Y:S05]  /*b720*/  @!P0 BRA `(.L_x_309) ;  /* 0xfffffffc00f08947 */ /* 0x002fea000383ffff */
[----:B------:R-:W-:Y:S05]  /*b730*/  BRA `(.L_x_323) ;  /* 0xfffffff800d07947 */ /* 0x000fea000383ffff */
.L_x_310:
[----:B0-----:R0:W1:Y:S02]  /*b740*/  SYNCS.PHASECHK.TRANS64.TRYWAIT P0, [R9+URZ], R4 ;  /* 0x00000004090075a7 */ /* 0x001064000800017f */
[----:B-1----:R-:W-:Y:S05]  /*b750*/  @!P0 NANOSLEEP.SYNCS 0x989680 ;  /* 0x009896800000895d */ /* 0x002fea0003900000 */
[----:B------:R-:W1:Y:S02]  /*b760*/  @!P0 SYNCS.PHASECHK.TRANS64 P0, [R9+URZ], R4 ;  /* 0x00000004090085a7 */ /* 0x000e64000800007f */
[----:B-1----:R-:W-:Y:S05]  /*b770*/  @!P0 BRA `(.L_x_310) ;  /* 0xfffffffc00f08947 */ /* 0x002fea000383ffff */
[----:B------:R-:W-:Y:S05]  /*b780*/  BRA `(.L_x_324) ;  /* 0xfffffff800e07947 */ /* 0x000fea000383ffff */
.L_x_311:
[----:B0-----:R0:W1:Y:S02]  /*b790*/  SYNCS.PHASECHK.TRANS64.TRYWAIT P0, [R6+URZ], R5 ;  /* 0x00000005060075a7 */ /* 0x001064000800017f */
[----:B-1----:R-:W-:Y:S05]  /*b7a0*/  @!P0 NANOSLEEP.SYNCS 0x989680 ;  /* 0x009896800000895d */ /* 0x002fea0003900000 */
[----:B------:R-:W1:Y:S02]  /*b7b0*/  @!P0 SYNCS.PHASECHK.TRANS64 P0, [R6+URZ], R5 ;  /* 0x00000005060085a7 */ /* 0x000e64000800007f */
[----:B-1----:R-:W-:Y:S05]  /*b7c0*/  @!P0 BRA `(.L_x_311) ;  /* 0xfffffffc00f08947 */ /* 0x002fea000383ffff */
[----:B------:R-:W-:Y:S05]  /*b7d0*/  BRA `(.L_x_325) ;  /* 0xfffffff800e87947 */ /* 0x000fea000383ffff */
.L_x_326:
[----:B------:R-:W-:-:S00]  /*b7e0*/  BRA `(.L_x_326) ;  /* 0xfffffffc00fc7947 */ /* 0x000fc0000383ffff */
[----:B------:R-:W-:-:S00]  /*b7f0*/  NOP ;  /* 0x0000000000007918 */ /* 0x000fc00000000000 */
        /* <DEDUP_REMOVED lines=8> */
.L_x_327:


//--------------------- .nv.global.init           --------------------------
	.section	.nv.global.init,"aw",@progbits
.nv.global.init:
	.type		$str$22,@object
	.size		$str$22,($str$23 - $str$22)
$str$22:
        /*0000*/ 	.byte	0x6b, 0x5f, 0x74, 0x69, 0x6c, 0x65, 0x5f, 0x63, 0x6f, 0x75, 0x6e, 0x74, 0x20, 0x3e, 0x3d, 0x20
        /*0010*/ 	.byte	0x31, 0x00
	.type		$str$23,@object
	.size		$str$23,(__unnamed_1 - $str$23)
$str$23:
        /*0012*/ 	.byte	0x2f, 0x74, 0x6d, 0x70, 0x2f, 0x63, 0x75, 0x74, 0x6c, 0x61, 0x73, 0x73, 0x5f, 0x73, 0x77, 0x65
        /*0022*/ 	.byte	0x65, 0x70, 0x5f, 0x73, 0x72, 0x63, 0x2f, 0x69, 0x6e, 0x63, 0x6c, 0x75, 0x64, 0x65, 0x2f, 0x63
        /*0032*/ 	.byte	0x75, 0x74, 0x6c, 0x61, 0x73, 0x73, 0x2f, 0x67, 0x65, 0x6d, 0x6d, 0x2f, 0x63, 0x6f, 0x6c, 0x6c
        /*0042*/ 	.byte	0x65, 0x63, 0x74, 0x69, 0x76, 0x65, 0x2f, 0x73, 0x6d, 0x39, 0x30, 0x5f, 0x6d, 0x6d, 0x61, 0x5f
        /*0052*/ 	.byte	0x74, 0x6d, 0x61, 0x5f, 0x67, 0x6d, 0x6d, 0x61, 0x5f, 0x73, 0x73, 0x5f, 0x77, 0x61, 0x72, 0x70
        /*0062*/ 	.byte	0x73, 0x70, 0x65, 0x63, 0x69, 0x61, 0x6c, 0x69, 0x7a, 0x65, 0x64, 0x2e, 0x68, 0x70, 0x70, 0x00
	.type		__unnamed_1,@object
	.size		__unnamed_1,(.L_0 - __unnamed_1)
__unnamed_1:
        /*0072*/ 	.byte	0x76, 0x6f, 0x69, 0x64, 0x20, 0x63, 0x75, 0x74, 0x6c, 0x61, 0x73, 0x73, 0x3a, 0x3a, 0x67, 0x65
        /* <DEDUP_REMOVED lines=179> */
        /*0bb2*/ 	.byte	0x64, 0x65, 0x6e, 0x74, 0x69, 0x74, 0x79, 0x5d, 0x00
.L_0:


//--------------------- .nv.shared._ZN7cutlass13device_kernelINS_4gemm6kernel13GemmUniversalIN4cute5tupleIJiiiiEEENS1_10collective13CollectiveMmaINS1_34MainloopSm90TmaGmmaWarpSpecializedILi5ENS5_IJNS4_1CILi1EEESB_SB_EEENS1_32KernelTmaWarpSpecializedPingpongEEENS5_IJNSA_ILi64EEENSA_ILi256EEESF_EEENS_6half_tENS5_IJSB_llEEESI_NS5_IJlSB_lEEENS4_8TiledMMAINS4_8MMA_AtomIJNS4_4SM904GMMA26MMA_64x256x16_F32F16F16_SSILNSO_5MajorE1ELSQ_0ELNSO_7ScaleInE1ELSR_1EEEEEENS4_6LayoutISC_NS5_IJNSA_ILi0EEESV_SV_EEEEENS5_IJNS4_10UnderscoreESY_SY_EEEEENS4_13SM90_TMA_LOADENS4_14ComposedLayoutINS4_7SwizzleILi3ELi4ELi3EEENS4_18smem_ptr_flag_bitsILi16EEENSU_INS5_IJSF_NSA_ILi8EEEEEENS5_IJSB_SF_EEEEEEEvNS4_8identityES11_NS12_IS14_S16_NSU_INS5_IJS17_SF_EEENS5_IJSF_SB_EEEEEEEvS1C_EENS_8epilogue10collective6detail29Sm90TmaWarpSpecializedAdapterINS1J_15DefaultEpilogueISI_SK_SK_NS1I_6thread17LinearCombinationISI_Li1EffLNS1N_9ScaleType4KindE0ELNS_15FloatRoundStyleE2ESI_EENS1_15EpilogueDefaultEEEEEvvEEEEvNT_6ParamsE --------------------------
	.section	.nv.shared._ZN7cutlass13device_kernelINS_4gemm6kernel13GemmUniversalIN4cute5tupleIJiiiiEEENS1_10collective13CollectiveMmaINS1_34MainloopSm90TmaGmmaWarpSpecializedILi5ENS5_IJNS4_1CILi1EEESB_SB_EEENS1_32KernelTmaWarpSpecializedPingpongEEENS5_IJNSA_ILi64EEENSA_ILi256EEESF_EEENS_6half_tENS5_IJSB_llEEESI_NS5_IJlSB_lEEENS4_8TiledMMAINS4_8MMA_AtomIJNS4_4SM904GMMA26MMA_64x256x16_F32F16F16_SSILNSO_5MajorE1ELSQ_0ELNSO_7ScaleInE1ELSR_1EEEEEENS4_6LayoutISC_NS5_IJNSA_ILi0EEESV_SV_EEEEENS5_IJNS4_10UnderscoreESY_SY_EEEEENS4_13SM90_TMA_LOADENS4_14ComposedLayoutINS4_7SwizzleILi3ELi4ELi3EEENS4_18smem_ptr_flag_bitsILi16EEENSU_INS5_IJSF_NSA_ILi8EEEEEENS5_IJSB_SF_EEEEEEEvNS4_8identityES11_NS12_IS14_S16_NSU_INS5_IJS17_SF_EEENS5_IJSF_SB_EEEEEEEvS1C_EENS_8epilogue10collective6detail29Sm90TmaWarpSpecializedAdapterINS1J_15DefaultEpilogueISI_SK_SK_NS1I_6thread17LinearCombinationISI_Li1EffLNS1N_9ScaleType4KindE0ELNS_15FloatRoundStyleE2ESI_EENS1_15EpilogueDefaultEEEEEvvEEEEvNT_6ParamsE,"aw",@nobits
	.sectionflags	@""
	.align	16
	.zero		1024


//--------------------- .nv.shared.reserved.0     --------------------------
	.section	.nv.shared.reserved.0,"aw",@nobits
	.weak		__nv_reservedSMEM_offset_0_alias
	.size		__nv_reservedSMEM_offset_0_alias, 0, 0
	.other		__nv_reservedSMEM_offset_0_alias,@"STO_CUDA_RESERVED_SHARED STV_DEFAULT"
__nv_reservedSMEM_offset_0_alias:
	.zero		0


//--------------------- .nv.global                --------------------------
	.section	.nv.global,"aw",@nobits
.nv.global:
	.type		_ZN40_INTERNAL_68dab396_4_k_cu_71e2fbce_188014cute1_E,@object
	.size		_ZN40_INTERNAL_68dab396_4_k_cu_71e2fbce_188014cute1_E,(_ZN40_INTERNAL_68dab396_4_k_cu_71e2fbce_188014cuda3std3__45__cpo6cbeginE - _ZN40_INTERNAL_68dab396_4_k_cu_71e2fbce_188014cute1_E)
_ZN40_INTERNAL_68dab396_4_k_cu_71e2fbce_188014cute1_E:
	.zero		1
	.type		_ZN40_INTERNAL_68dab396_4_k_cu_71e2fbce_188014cuda3std3__45__cpo6cbeginE,@object
	.size		_ZN40_INTERNAL_68dab396_4_k_cu_71e2fbce_188014cuda3std3__45__cpo6cbeginE,(_ZN40_INTERNAL_68dab396_4_k_cu_71e2fbce_188014cuda3std3__48in_placeE - _ZN40_INTERNAL_68dab396_4_k_cu_71e2fbce_188014cuda3std3__45__cpo6cbeginE)
_ZN40_INTERNAL_68dab396_4_k_cu_71e2fbce_188014cuda3std3__45__cpo6cbeginE:
	.zero		1
	.type		_ZN40_INTERNAL_68dab396_4_k_cu_71e2fbce_188014cuda3std3__48in_placeE,@object
	.size		_ZN40_INTERNAL_68dab396_4_k_cu_71e2fbce_188014cuda3std3__48in_placeE,(_ZN40_INTERNAL_68dab396_4_k_cu_71e2fbce_188014cuda3std6ranges3__45__cpo9iter_moveE - _ZN40_INTERNAL_68dab396_4_k_cu_71e2fbce_188014cuda3std3__48in_placeE)
_ZN40_INTERNAL_68dab396_4_k_cu_71e2fbce_188014cuda3std3__48in_placeE:
	.zero		1
	.type		_ZN40_INTERNAL_68dab396_4_k_cu_71e2fbce_188014cuda3std6ranges3__45__cpo9iter_moveE,@object
	.size		_ZN40_INTERNAL_68dab396_4_k_cu_71e2fbce_188014cuda3std6ranges3__45__cpo9iter_moveE,(_ZN40_INTERNAL_68dab396_4_k_cu_71e2fbce_188014cuda3std3__45__cpo5beginE - _ZN40_INTERNAL_68dab396_4_k_cu_71e2fbce_188014cuda3std6ranges3__45__cpo9iter_moveE)
_ZN40_INTERNAL_68dab396_4_k_cu_71e2fbce_188014cuda3std6ranges3__45__cpo9iter_moveE:
	.zero		1
	.type		_ZN40_INTERNAL_68dab396_4_k_cu_71e2fbce_188014cuda3std3__45__cpo5beginE,@object
	.size		_ZN40_INTERNAL_68dab396_4_k_cu_71e2fbce_188014cuda3std3__45__cpo5beginE,(_ZN40_INTERNAL_68dab396_4_k_cu_71e2fbce_188014cuda3std3__442_GLOBAL__N__68dab396_4_k_cu_71e2fbce_188016ignoreE - _ZN40_INTERNAL_68dab396_4_k_cu_71e2fbce_188014cuda3std3__45__cpo5beginE)
_ZN40_INTERNAL_68dab396_4_k_cu_71e2fbce_188014cuda3std3__45__cpo5beginE:
	.zero		1
	.type		_ZN40_INTERNAL_68dab396_4_k_cu_71e2fbce_188014cuda3std3__442_GLOBAL__N__68dab396_4_k_cu_71e2fbce_188016ignoreE,@object
	.size		_ZN40_INTERNAL_68dab396_4_k_cu_71e2fbce_188014cuda3std3__442_GLOBAL__N__68dab396_4_k_cu_71e2fbce_188016ignoreE,(_ZN40_INTERNAL_68dab396_4_k_cu_71e2fbce_188014cute7productE - _ZN40_INTERNAL_68dab396_4_k_cu_71e2fbce_188014cuda3std3__442_GLOBAL__N__68dab396_4_k_cu_71e2fbce_188016ignoreE)
_ZN40_INTERNAL_68dab396_4_k_cu_71e2fbce_188014cuda3std3__442_GLOBAL__N__68dab396_4_k_cu_71e2fbce_188016ignoreE:
	.zero		1
	.type		_ZN40_INTERNAL_68dab396_4_k_cu_71e2fbce_188014cute7productE,@object
	.size		_ZN40_INTERNAL_68dab396_4_k_cu_71e2fbce_188014cute7productE,(_ZN40_INTERNAL_68dab396_4_k_cu_71e2fbce_188014cuda3std3__45__cpo3endE - _ZN40_INTERNAL_68dab396_4_k_cu_71e2fbce_188014cute7productE)
_ZN40_INTERNAL_68dab396_4_k_cu_71e2fbce_188014cute7productE:
	.zero		1
	.type		_ZN40_INTERNAL_68dab396_4_k_cu_71e2fbce_188014cuda3std3__45__cpo3endE,@object
	.size		_ZN40_INTERNAL_68dab396_4_k_cu_71e2fbce_188014cuda3std3__45__cpo3endE,(_ZN40_INTERNAL_68dab396_4_k_cu_71e2fbce_188014cuda3std3__419piecewise_constructE - _ZN40_INTERNAL_68dab396_4_k_cu_71e2fbce_188014cuda3std3__45__cpo3endE)
_ZN40_INTERNAL_68dab396_4_k_cu_71e2fbce_188014cuda3std3__45__cpo3endE:
	.zero		1
	.type		_ZN40_INTERNAL_68dab396_4_k_cu_71e2fbce_188014cuda3std3__419piecewise_constructE,@object
	.size		_ZN40_INTERNAL_68dab396_4_k_cu_71e2fbce_188014cuda3std3__419piecewise_constructE,(_ZN40_INTERNAL_68dab396_4_k_cu_71e2fbce_188014cuda3std3__45__cpo4cendE - _ZN40_INTERNAL_68dab396_4_k_cu_71e2fbce_188014cuda3std3__419piecewise_constructE)
_ZN40_INTERNAL_68dab396_4_k_cu_71e2fbce_188014cuda3std3__419piecewise_constructE:
	.zero		1
	.type		_ZN40_INTERNAL_68dab396_4_k_cu_71e2fbce_188014cuda3std3__45__cpo4cendE,@object
	.size		_ZN40_INTERNAL_68dab396_4_k_cu_71e2fbce_188014cuda3std3__45__cpo4cendE,(_ZN40_INTERNAL_68dab396_4_k_cu_71e2fbce_188014cuda3std6ranges3__45__cpo4swapE - _ZN40_INTERNAL_68dab396_4_k_cu_71e2fbce_188014cuda3std3__45__cpo4cendE)
_ZN40_INTERNAL_68dab396_4_k_cu_71e2fbce_188014cuda3std3__45__cpo4cendE:
	.zero		1
	.type		_ZN40_INTERNAL_68dab396_4_k_cu_71e2fbce_188014cuda3std6ranges3__45__cpo4swapE,@object
	.size		_ZN40_INTERNAL_68dab396_4_k_cu_71e2fbce_188014cuda3std6ranges3__45__cpo4swapE,(.L_8 - _ZN40_INTERNAL_68dab396_4_k_cu_71e2fbce_188014cuda3std6ranges3__45__cpo4swapE)
_ZN40_INTERNAL_68dab396_4_k_cu_71e2fbce_188014cuda3std6ranges3__45__cpo4swapE:
	.zero		1
.L_8:


//--------------------- .nv.constant0._ZN7cutlass13device_kernelINS_4gemm6kernel13GemmUniversalIN4cute5tupleIJiiiiEEENS1_10collective13CollectiveMmaINS1_34MainloopSm90TmaGmmaWarpSpecializedILi5ENS5_IJNS4_1CILi1EEESB_SB_EEENS1_32KernelTmaWarpSpecializedPingpongEEENS5_IJNSA_ILi64EEENSA_ILi256EEESF_EEENS_6half_tENS5_IJSB_llEEESI_NS5_IJlSB_lEEENS4_8TiledMMAINS4_8MMA_AtomIJNS4_4SM904GMMA26MMA_64x256x16_F32F16F16_SSILNSO_5MajorE1ELSQ_0ELNSO_7ScaleInE1ELSR_1EEEEEENS4_6LayoutISC_NS5_IJNSA_ILi0EEESV_SV_EEEEENS5_IJNS4_10UnderscoreESY_SY_EEEEENS4_13SM90_TMA_LOADENS4_14ComposedLayoutINS4_7SwizzleILi3ELi4ELi3EEENS4_18smem_ptr_flag_bitsILi16EEENSU_INS5_IJSF_NSA_ILi8EEEEEENS5_IJSB_SF_EEEEEEEvNS4_8identityES11_NS12_IS14_S16_NSU_INS5_IJS17_SF_EEENS5_IJSF_SB_EEEEEEEvS1C_EENS_8epilogue10collective6detail29Sm90TmaWarpSpecializedAdapterINS1J_15DefaultEpilogueISI_SK_SK_NS1I_6thread17LinearCombinationISI_Li1EffLNS1N_9ScaleType4KindE0ELNS_15FloatRoundStyleE2ESI_EENS1_15EpilogueDefaultEEEEEvvEEEEvNT_6ParamsE --------------------------
	.section	.nv.constant0._ZN7cutlass13device_kernelINS_4gemm6kernel13GemmUniversalIN4cute5tupleIJiiiiEEENS1_10collective13CollectiveMmaINS1_34MainloopSm90TmaGmmaWarpSpecializedILi5ENS5_IJNS4_1CILi1EEESB_SB_EEENS1_32KernelTmaWarpSpecializedPingpongEEENS5_IJNSA_ILi64EEENSA_ILi256EEESF_EEENS_6half_tENS5_IJSB_llEEESI_NS5_IJlSB_lEEENS4_8TiledMMAINS4_8MMA_AtomIJNS4_4SM904GMMA26MMA_64x256x16_F32F16F16_SSILNSO_5MajorE1ELSQ_0ELNSO_7ScaleInE1ELSR_1EEEEEENS4_6LayoutISC_NS5_IJNSA_ILi0EEESV_SV_EEEEENS5_IJNS4_10UnderscoreESY_SY_EEEEENS4_13SM90_TMA_LOADENS4_14ComposedLayoutINS4_7SwizzleILi3ELi4ELi3EEENS4_18smem_ptr_flag_bitsILi16EEENSU_INS5_IJSF_NSA_ILi8EEEEEENS5_IJSB_SF_EEEEEEEvNS4_8identityES11_NS12_IS14_S16_NSU_INS5_IJS17_SF_EEENS5_IJSF_SB_EEEEEEEvS1C_EENS_8epilogue10collective6detail29Sm90TmaWarpSpecializedAdapterINS1J_15DefaultEpilogueISI_SK_SK_NS1I_6thread17LinearCombinationISI_Li1EffLNS1N_9ScaleType4KindE0ELNS_15FloatRoundStyleE2ESI_EENS1_15EpilogueDefaultEEEEEvvEEEEvNT_6ParamsE,"a",@progbits
	.sectionflags	@""
	.align	4
.nv.constant0._ZN7cutlass13device_kernelINS_4gemm6kernel13GemmUniversalIN4cute5tupleIJiiiiEEENS1_10collective13CollectiveMmaINS1_34MainloopSm90TmaGmmaWarpSpecializedILi5ENS5_IJNS4_1CILi1EEESB_SB_EEENS1_32KernelTmaWarpSpecializedPingpongEEENS5_IJNSA_ILi64EEENSA_ILi256EEESF_EEENS_6half_tENS5_IJSB_llEEESI_NS5_IJlSB_lEEENS4_8TiledMMAINS4_8MMA_AtomIJNS4_4SM904GMMA26MMA_64x256x16_F32F16F16_SSILNSO_5MajorE1ELSQ_0ELNSO_7ScaleInE1ELSR_1EEEEEENS4_6LayoutISC_NS5_IJNSA_ILi0EEESV_SV_EEEEENS5_IJNS4_10UnderscoreESY_SY_EEEEENS4_13SM90_TMA_LOADENS4_14ComposedLayoutINS4_7SwizzleILi3ELi4ELi3EEENS4_18smem_ptr_flag_bitsILi16EEENSU_INS5_IJSF_NSA_ILi8EEEEEENS5_IJSB_SF_EEEEEEEvNS4_8identityES11_NS12_IS14_S16_NSU_INS5_IJS17_SF_EEENS5_IJSF_SB_EEEEEEEvS1C_EENS_8epilogue10collective6detail29Sm90TmaWarpSpecializedAdapterINS1J_15DefaultEpilogueISI_SK_SK_NS1I_6thread17LinearCombinationISI_Li1EffLNS1N_9ScaleType4KindE0ELNS_15FloatRoundStyleE2ESI_EENS1_15EpilogueDefaultEEEEEvvEEEEvNT_6ParamsE:
	.zero		1664


//--------------------- SYMBOLS --------------------------

	.type		.nv.reservedSmem.offset0,@object
	.size		.nv.reservedSmem.offset0,0x4
	.type		__assertfail,@function
